def matmul_kernel(
    a_ptr,
    b_ptr,
    c_ptr,
    M,
    N,
    K,
    stride_am,
    stride_ak,
    stride_bk,
    stride_bn,
    stride_cm,
    stride_cn,
    BLOCK_M: tl.constexpr,
    BLOCK_N: tl.constexpr,
    BLOCK_K: tl.constexpr,
    GROUP_M: tl.constexpr,
):
    pid = tl.program_id(axis=0)
    num_pid_m = tl.cdiv(M, BLOCK_M)
    num_pid_n = tl.cdiv(N, BLOCK_N)
    num_pid_in_group = GROUP_M * num_pid_n
    group_id = pid // num_pid_in_group
    first_pid_m = group_id * GROUP_M
    group_size_m = min(num_pid_m - first_pid_m, GROUP_M)
    pid_m = first_pid_m + ((pid % num_pid_in_group) % group_size_m)
    pid_n = (pid % num_pid_in_group) // group_size_m

    offs_am = (pid_m * BLOCK_M + tl.arange(0, BLOCK_M)) % M
    offs_bn = (pid_n * BLOCK_N + tl.arange(0, BLOCK_N)) % N
    offs_k = tl.arange(0, BLOCK_K)
    a_ptrs = a_ptr + offs_am[:, None] * stride_am + offs_k[None, :] * stride_ak
    b_ptrs = b_ptr + offs_k[:, None] * stride_bk + offs_bn[None, :] * stride_bn

    acc = tl.zeros((BLOCK_M, BLOCK_N), dtype=tl.float32)
    for kk in range(0, tl.cdiv(K, BLOCK_K)):
        a = tl.load(a_ptrs, mask=offs_k[None, :] < K - kk * BLOCK_K, other=0.0)
        b = tl.load(b_ptrs, mask=offs_k[:, None] < K - kk * BLOCK_K, other=0.0)
        acc = tl.dot(a, b, acc)
        a_ptrs += BLOCK_K * stride_ak
        b_ptrs += BLOCK_K * stride_bk

    c = acc.to(c_ptr.dtype.element_ty)
    offs_cm = pid_m * BLOCK_M + tl.arange(0, BLOCK_M)
    offs_cn = pid_n * BLOCK_N + tl.arange(0, BLOCK_N)
    c_ptrs = c_ptr + offs_cm[:, None] * stride_cm + offs_cn[None, :] * stride_cn
    mask = (offs_cm[:, None] < M) & (offs_cn[None, :] < N)
    tl.store(c_ptrs, c, mask=mask)

# config = {"BLOCK_K": 64, "BLOCK_M": 128, "BLOCK_N": 64, "GROUP_M": 8, "arch": "sm_100", "dtype": "fp8e5m2", "num_ctas": 4, "num_stages": 3, "num_warps": 4}
# arch = sm_100


// ===== COMPILED SASS (sm_100a) =====

	.target	sm_100a

	.elftype	@"ET_EXEC"


//--------------------- .note.nv.tkinfo           --------------------------
	.section	.note.nv.tkinfo,"",@"SHT_NOTE"
	.sectionflags	@"SHF_NOTE_NV_TKINFO"
	.tkinfo
        /*0018*/ 	.word	0x00000081
        /*0030*/ 	.string	""
        /*0030*/ 	.string	"ptxas-blackwell"
        /*0030*/ 	.string	"Cuda compilation tools, release 12.9, V12.9.86"
        /*0030*/ 	.string	"Build cuda_12.9.r12.9/compiler.36037853_0"
        /*0030*/ 	.string	"-v  -suppress-debug-info  -lineinfo  -arch sm_100a "



//--------------------- .note.nv.cuver            --------------------------
	.section	.note.nv.cuver,"",@"SHT_NOTE"
	.sectionflags	@"SHF_NOTE_NV_CUVER"
        /*0018*/ 	.short	0x0001
        /*001a*/ 	.short	0x0064
        /*001c*/ 	.short	0x0001
        /*001e*/ 	.short	0x0000
        /*0020*/ 	.short	0x0001
        /*0022*/ 	.short	0x0000


//--------------------- .nv.info                  --------------------------
	.section	.nv.info,"",@"SHT_CUDA_INFO"
	.align	4


	//----- nvinfo : EIATTR_REGCOUNT
	.align		4
        /*0000*/ 	.byte	0x04, 0x2f
        /*0002*/ 	.short	(.L_4 - .L_3)
	.align		4
.L_3:
        /*0004*/ 	.word	index@(matmul_kernel)
        /*0008*/ 	.word	0x000000a7


	//----- nvinfo : EIATTR_FRAME_SIZE
	.align		4
.L_4:
        /*000c*/ 	.byte	0x04, 0x11
        /*000e*/ 	.short	(.L_6 - .L_5)
	.align		4
.L_5:
        /*0010*/ 	.word	index@($__internal_2_$__cuda_sm10x_tcgen05_guardrail_trap_unallocated_columns_being_dealloced)
        /*0014*/ 	.word	0x00000000


	//----- nvinfo : EIATTR_FRAME_SIZE
	.align		4
.L_6:
        /*0018*/ 	.byte	0x04, 0x11
        /*001a*/ 	.short	(.L_8 - .L_7)
	.align		4
.L_7:
        /*001c*/ 	.word	index@($__internal_1_$__cuda_sm10x_tcgen05_guardrail_trap_phase_invalid_during_alloc)
        /*0020*/ 	.word	0x00000000


	//----- nvinfo : EIATTR_FRAME_SIZE
	.align		4
.L_8:
        /*0024*/ 	.byte	0x04, 0x11
        /*0026*/ 	.short	(.L_10 - .L_9)
	.align		4
.L_9:
        /*0028*/ 	.word	index@($__internal_0_$__cuda_sm10x_tcgen05_guardrail_trap_col_being_dealloced_not_returned_by_alloc)
        /*002c*/ 	.word	0x00000000


	//----- nvinfo : EIATTR_FRAME_SIZE
	.align		4
.L_10:
        /*0030*/ 	.byte	0x04, 0x11
        /*0032*/ 	.short	(.L_12 - .L_11)
	.align		4
.L_11:
        /*0034*/ 	.word	index@(matmul_kernel)
        /*0038*/ 	.word	0x00000000


	//----- nvinfo : EIATTR_MIN_STACK_SIZE
	.align		4
.L_12:
        /*003c*/ 	.byte	0x04, 0x12
        /*003e*/ 	.short	(.L_14 - .L_13)
	.align		4
.L_13:
        /*0040*/ 	.word	index@(matmul_kernel)
        /*0044*/ 	.word	0x00000000
.L_14:


//--------------------- .nv.info.matmul_kernel    --------------------------
	.section	.nv.info.matmul_kernel,"",@"SHT_CUDA_INFO"
	.sectionflags	@""
	.align	4


	//----- nvinfo : EIATTR_CUDA_API_VERSION
	.align		4
        /*0000*/ 	.byte	0x04, 0x37
        /*0002*/ 	.short	(.L_16 - .L_15)
.L_15:
        /*0004*/ 	.word	0x00000081


	//----- nvinfo : EIATTR_KPARAM_INFO
	.align		4
.L_16:
        /*0008*/ 	.byte	0x04, 0x17
        /*000a*/ 	.short	(.L_18 - .L_17)
.L_17:
        /*000c*/ 	.word	0x00000000
        /*0010*/ 	.short	0x000d
        /*0012*/ 	.short	0x0048
        /*0014*/ 	.byte	0x00, 0xf4, 0x21, 0x00


	//----- nvinfo : EIATTR_KPARAM_INFO
	.align		4
.L_18:
        /*0018*/ 	.byte	0x04, 0x17
        /*001a*/ 	.short	(.L_20 - .L_19)
.L_19:
        /*001c*/ 	.word	0x00000000
        /*0020*/ 	.short	0x000c
        /*0022*/ 	.short	0x0040
        /*0024*/ 	.byte	0x00, 0xf4, 0x21, 0x00


	//----- nvinfo : EIATTR_KPARAM_INFO
	.align		4
.L_20:
        /*0028*/ 	.byte	0x04, 0x17
        /*002a*/ 	.short	(.L_22 - .L_21)
.L_21:
        /*002c*/ 	.word	0x00000000
        /*0030*/ 	.short	0x000b
        /*0032*/ 	.short	0x0038
        /*0034*/ 	.byte	0x00, 0xf0, 0x11, 0x00


	//----- nvinfo : EIATTR_KPARAM_INFO
	.align		4
.L_22:
        /*0038*/ 	.byte	0x04, 0x17
        /*003a*/ 	.short	(.L_24 - .L_23)
.L_23:
        /*003c*/ 	.word	0x00000000
        /*0040*/ 	.short	0x000a
        /*0042*/ 	.short	0x0034
        /*0044*/ 	.byte	0x00, 0xf0, 0x11, 0x00


	//----- nvinfo : EIATTR_KPARAM_INFO
	.align		4
.L_24:
        /*0048*/ 	.byte	0x04, 0x17
        /*004a*/ 	.short	(.L_26 - .L_25)
.L_25:
        /*004c*/ 	.word	0x00000000
        /*0050*/ 	.short	0x0009
        /*0052*/ 	.short	0x0030
        /*0054*/ 	.byte	0x00, 0xf0, 0x11, 0x00


	//----- nvinfo : EIATTR_KPARAM_INFO
	.align		4
.L_26:
        /*0058*/ 	.byte	0x04, 0x17
        /*005a*/ 	.short	(.L_28 - .L_27)
.L_27:
        /*005c*/ 	.word	0x00000000
        /*0060*/ 	.short	0x0008
        /*0062*/ 	.short	0x002c
        /*0064*/ 	.byte	0x00, 0xf0, 0x11, 0x00


	//----- nvinfo : EIATTR_KPARAM_INFO
	.align		4
.L_28:
        /*0068*/ 	.byte	0x04, 0x17
        /*006a*/ 	.short	(.L_30 - .L_29)
.L_29:
        /*006c*/ 	.word	0x00000000
        /*0070*/ 	.short	0x0007
        /*0072*/ 	.short	0x0028
        /*0074*/ 	.byte	0x00, 0xf0, 0x11, 0x00


	//----- nvinfo : EIATTR_KPARAM_INFO
	.align		4
.L_30:
        /*0078*/ 	.byte	0x04, 0x17
        /*007a*/ 	.short	(.L_32 - .L_31)
.L_31:
        /*007c*/ 	.word	0x00000000
        /*0080*/ 	.short	0x0006
        /*0082*/ 	.short	0x0024
        /*0084*/ 	.byte	0x00, 0xf0, 0x11, 0x00


	//----- nvinfo : EIATTR_KPARAM_INFO
	.align		4
.L_32:
        /*0088*/ 	.byte	0x04, 0x17
        /*008a*/ 	.short	(.L_34 - .L_33)
.L_33:
        /*008c*/ 	.word	0x00000000
        /*0090*/ 	.short	0x0005
        /*0092*/ 	.short	0x0020
        /*0094*/ 	.byte	0x00, 0xf0, 0x11, 0x00


	//----- nvinfo : EIATTR_KPARAM_INFO
	.align		4
.L_34:
        /*0098*/ 	.byte	0x04, 0x17
        /*009a*/ 	.short	(.L_36 - .L_35)
.L_35:
        /*009c*/ 	.word	0x00000000
        /*00a0*/ 	.short	0x0004
        /*00a2*/ 	.short	0x001c
        /*00a4*/ 	.byte	0x00, 0xf0, 0x11, 0x00


	//----- nvinfo : EIATTR_KPARAM_INFO
	.align		4
.L_36:
        /*00a8*/ 	.byte	0x04, 0x17
        /*00aa*/ 	.short	(.L_38 - .L_37)
.L_37:
        /*00ac*/ 	.word	0x00000000
        /*00b0*/ 	.short	0x0003
        /*00b2*/ 	.short	0x0018
        /*00b4*/ 	.byte	0x00, 0xf0, 0x11, 0x00


	//----- nvinfo : EIATTR_KPARAM_INFO
	.align		4
.L_38:
        /*00b8*/ 	.byte	0x04, 0x17
        /*00ba*/ 	.short	(.L_40 - .L_39)
.L_39:
        /*00bc*/ 	.word	0x00000000
        /*00c0*/ 	.short	0x0002
        /*00c2*/ 	.short	0x0010
        /*00c4*/ 	.byte	0x00, 0xf4, 0x21, 0x00


	//----- nvinfo : EIATTR_KPARAM_INFO
	.align		4
.L_40:
        /*00c8*/ 	.byte	0x04, 0x17
        /*00ca*/ 	.short	(.L_42 - .L_41)
.L_41:
        /*00cc*/ 	.word	0x00000000
        /*00d0*/ 	.short	0x0001
        /*00d2*/ 	.short	0x0008
        /*00d4*/ 	.byte	0x00, 0xf4, 0x21, 0x00


	//----- nvinfo : EIATTR_KPARAM_INFO
	.align		4
.L_42:
        /*00d8*/ 	.byte	0x04, 0x17
        /*00da*/ 	.short	(.L_44 - .L_43)
.L_43:
        /*00dc*/ 	.word	0x00000000
        /*00e0*/ 	.short	0x0000
        /*00e2*/ 	.short	0x0000
        /*00e4*/ 	.byte	0x00, 0xf4, 0x21, 0x00


	//----- nvinfo : EIATTR_EXPLICIT_CLUSTER
	.align		4
.L_44:
        /*00e8*/ 	.byte	0x01, 0x3e
	.zero		2


	//----- nvinfo : EIATTR_CTA_PER_CLUSTER
	.align		4
        /*00ec*/ 	.byte	0x04, 0x3d
        /*00ee*/ 	.short	(.L_46 - .L_45)
.L_45:
        /*00f0*/ 	.word	0x00000004
        /*00f4*/ 	.word	0x00000001
        /*00f8*/ 	.word	0x00000001


	//----- nvinfo : EIATTR_AT_ENTRY_FRAGMENTS
	.align		4
.L_46:
        /*00fc*/ 	.byte	0x04, 0x4f
        /*00fe*/ 	.short	(.L_48 - .L_47)


	//   ....[0]....
.L_47:
        /*0100*/ 	.word	0x00000004


	//----- nvinfo : EIATTR_RESERVED_SMEM_USED
	.align		4
.L_48:
        /*0104*/ 	.byte	0x01, 0x41
	.zero		2


	//----- nvinfo : EIATTR_SPARSE_MMA_MASK
	.align		4
        /*0108*/ 	.byte	0x03, 0x50
        /*010a*/ 	.short	0x0000


	//----- nvinfo : EIATTR_TCGEN05_1CTA_USED
	.align		4
        /*010c*/ 	.byte	0x01, 0x51
	.zero		2


	//----- nvinfo : EIATTR_MAXREG_COUNT
	.align		4
        /*0110*/ 	.byte	0x03, 0x1b
        /*0112*/ 	.short	0x00ff


	//----- nvinfo : EIATTR_NUM_BARRIERS
	.align		4
        /*0114*/ 	.byte	0x02, 0x4c
        /*0116*/ 	.byte	0x01
	.zero		1


	//----- nvinfo : EIATTR_INT_WARP_WIDE_INSTR_OFFSETS
	.align		4
        /*0118*/ 	.byte	0x04, 0x31
        /*011a*/ 	.short	(.L_50 - .L_49)


	//   ....[0]....
.L_49:
        /*011c*/ 	.word	0x000016f0


	//   ....[1]....
        /*0120*/ 	.word	0x00001700


	//   ....[2]....
        /*0124*/ 	.word	0x00002d10


	//   ....[3]....
        /*0128*/ 	.word	0x00005b00


	//   ....[4]....
        /*012c*/ 	.word	0x00005b50


	//----- nvinfo : EIATTR_COOP_GROUP_MASK_REGIDS
	.align		4
.L_50:
        /*0130*/ 	.byte	0x04, 0x29
        /*0132*/ 	.short	(.L_52 - .L_51)


	//   ....[0]....
.L_51:
        /*0134*/ 	.word	0xffffffff


	//   ....[1]....
        /*0138*/ 	.word	0xffffffff


	//   ....[2]....
        /*013c*/ 	.word	0xffffffff


	//   ....[3]....
        /*0140*/ 	.word	0xffffffff


	//----- nvinfo : EIATTR_COOP_GROUP_INSTR_OFFSETS
	.align		4
.L_52:
        /*0144*/ 	.byte	0x04, 0x28
        /*0146*/ 	.short	(.L_54 - .L_53)


	//   ....[0]....
.L_53:
        /*0148*/ 	.word	0x00000070


	//   ....[1]....
        /*014c*/ 	.word	0x00000320


	//   ....[2]....
        /*0150*/ 	.word	0x000059a0


	//   ....[3]....
        /*0154*/ 	.word	0x00005c00


	//----- nvinfo : EIATTR_VRC_CTA_INIT_COUNT
	.align		4
.L_54:
        /*0158*/ 	.byte	0x02, 0x4a
        /*015a*/ 	.byte	0x80
	.zero		1


	//----- nvinfo : EIATTR_MBARRIER_INSTR_OFFSETS
	.align		4
        /*015c*/ 	.byte	0x04, 0x39
        /*015e*/ 	.short	(.L_56 - .L_55)


	//   ....[0]....
.L_55:
        /*0160*/ 	.word	0x00001880
        /*0164*/ 	.word	0x000000ff
        /*0168*/ 	.word	0x00000000
        /*016c*/ 	.short	0x0100
        /*016e*/ 	.byte	0x0a
	.zero		1


	//   ....[1]....
        /*0170*/ 	.word	0x00002d60
        /*0174*/ 	.word	0x000000ff
        /*0178*/ 	.word	0x00003008
        /*017c*/ 	.short	0x0100
        /*017e*/ 	.byte	0x0d
	.zero		1


	//   ....[2]....
        /*0180*/ 	.word	0x00003a70
        /*0184*/ 	.word	0x000000ff
        /*0188*/ 	.word	0x00000000
        /*018c*/ 	.short	0x010a
        /*018e*/ 	.byte	0x0a
	.zero		1


	//   ....[3]....
        /*0190*/ 	.word	0x00004e30
        /*0194*/ 	.word	0x000000ff
        /*0198*/ 	.word	0x00000000
        /*019c*/ 	.short	0x010a
        /*019e*/ 	.byte	0x0a
	.zero		1


	//   ....[4]....
        /*01a0*/ 	.word	0x00004f70
        /*01a4*/ 	.word	0x000000ff
        /*01a8*/ 	.word	0x00003000
        /*01ac*/ 	.short	0x0108
        /*01ae*/ 	.byte	0x0d
	.zero		1


	//   ....[5]....
        /*01b0*/ 	.word	0x00005050
        /*01b4*/ 	.word	0x000000ff
        /*01b8*/ 	.word	0x00003008
        /*01bc*/ 	.short	0x0108
        /*01be*/ 	.byte	0x0d
	.zero		1


	//   ....[6]....
        /*01c0*/ 	.word	0x00005c20
        /*01c4*/ 	.word	0x000000ff
        /*01c8*/ 	.word	0x00000000
        /*01cc*/ 	.short	0x010a
        /*01ce*/ 	.byte	0x0a
	.zero		1


	//   ....[7]....
        /*01d0*/ 	.word	0x00005c50
        /*01d4*/ 	.word	0x000000ff
        /*01d8*/ 	.word	0x00000000
        /*01dc*/ 	.short	0x010a
        /*01de*/ 	.byte	0x0a
	.zero		1


	//----- nvinfo : EIATTR_NUM_MBARRIERS
	.align		4
.L_56:
        /*01e0*/ 	.byte	0x03, 0x38
        /*01e2*/ 	.short	0x0002


	//----- nvinfo : EIATTR_EXIT_INSTR_OFFSETS
	.align		4
        /*01e4*/ 	.byte	0x04, 0x1c
        /*01e6*/ 	.short	(.L_58 - .L_57)


	//   ....[0]....
.L_57:
        /*01e8*/ 	.word	0x00005c10


	//----- nvinfo : EIATTR_REQNTID
	.align		4
.L_58:
        /*01ec*/ 	.byte	0x04, 0x10
        /*01ee*/ 	.short	(.L_60 - .L_59)
.L_59:
        /*01f0*/ 	.word	0x00000080
        /*01f4*/ 	.word	0x00000001
        /*01f8*/ 	.word	0x00000001


	//----- nvinfo : EIATTR_CRS_STACK_SIZE
	.align		4
.L_60:
        /*01fc*/ 	.byte	0x04, 0x1e
        /*01fe*/ 	.short	(.L_62 - .L_61)
.L_61:
        /*0200*/ 	.word	0x00000000


	//----- nvinfo : EIATTR_CBANK_PARAM_SIZE
	.align		4
.L_62:
        /*0204*/ 	.byte	0x03, 0x19
        /*0206*/ 	.short	0x0050


	//----- nvinfo : EIATTR_PARAM_CBANK
	.align		4
        /*0208*/ 	.byte	0x04, 0x0a
        /*020a*/ 	.short	(.L_64 - .L_63)
	.align		4
.L_63:
        /*020c*/ 	.word	index@(.nv.constant0.matmul_kernel)
        /*0210*/ 	.short	0x0380
        /*0212*/ 	.short	0x0050


	//----- nvinfo : EIATTR_SW_WAR
	.align		4
.L_64:
        /*0214*/ 	.byte	0x04, 0x36
        /*0216*/ 	.short	(.L_66 - .L_65)
.L_65:
        /*0218*/ 	.word	0x00000008
.L_66:


//--------------------- .nv.compat                --------------------------
	.section	.nv.compat,"",@"SHT_CUDA_COMPAT_INFO"
	.align	4
        /*0000*/ 	.byte	0x02, 0x02, 0x02, 0x00, 0x02, 0x05, 0x05, 0x00, 0x02, 0x03, 0x00, 0x00, 0x02, 0x06, 0x01, 0x00


//--------------------- .nv.callgraph             --------------------------
	.section	.nv.callgraph,"",@"SHT_CUDA_CALLGRAPH"
	.align	4
	.sectionentsize	8
	.align		4
        /*0000*/ 	.word	0x00000000
	.align		4
        /*0004*/ 	.word	0xffffffff
	.align		4
        /*0008*/ 	.word	0x00000000
	.align		4
        /*000c*/ 	.word	0xfffffffe
	.align		4
        /*0010*/ 	.word	0x00000000
	.align		4
        /*0014*/ 	.word	0xfffffffd
	.align		4
        /*0018*/ 	.word	0x00000000
	.align		4
        /*001c*/ 	.word	0xfffffffc


//--------------------- .text.matmul_kernel       --------------------------
	.section	.text.matmul_kernel,"ax",@progbits
	.align	128
        .global         matmul_kernel
        .type           matmul_kernel,@function
        .size           matmul_kernel,(.L_x_20 - matmul_kernel)
        .other          matmul_kernel,@"STO_CUDA_ENTRY STV_DEFAULT"
matmul_kernel:
.text.matmul_kernel:
[----:B------:R-:W0:Y:S01]  /*0000*/  LDC R1, c[0x0][0x37c] ;  /* 0x0000df00ff017b82 */ /* 0x000e220000000800 */
[----:B------:R-:W1:Y:S01]  /*0010*/  S2R R0, SR_TID.X ;  /* 0x0000000000007919 */ /* 0x000e620000002100 */
[----:B------:R-:W2:Y:S01]  /*0020*/  LDCU.64 UR26, c[0x0][0x358] ;  /* 0x00006b00ff1a77ac */ /* 0x000ea20008000a00 */
[----:B-1----:R-:W-:-:S13]  /*0030*/  ISETP.GE.U32.AND P0, PT, R0, 0x20, PT ;  /* 0x000000200000780c */ /* 0x002fda0003f06070 */
[----:B------:R-:W-:Y:S02]  /*0040*/  VOTEU.ANY UP0, P0 ;  /* 0x0000000000ff7886 */ /* 0x000fe40000000100 */
[----:B0-2---:R-:W-:Y:S05]  /*0050*/  BRA.U UP0, `(.L_x_0) ;  /* 0x0000000100b47547 */ /* 0x005fea000b800000 */
[----:B------:R-:W0:Y:S01]  /*0060*/  S2UR UR6, SR_CgaCtaId ;  /* 0x00000000000679c3 */ /* 0x000e220000008800 */
[----:B------:R-:W-:Y:S01]  /*0070*/  NOP ;  /* 0x0000000000007918 */ /* 0x000fe20000000000 */
[----:B------:R-:W-:Y:S02]  /*0080*/  UMOV UR4, 0x40 ;  /* 0x0000004000047882 */ /* 0x000fe40000000000 */
[----:B0-----:R-:W-:-:S09]  /*0090*/  ULEA UR4, UR6, UR4, 0x18 ;  /* 0x0000000406047291 */ /* 0x001fd2000f8ec0ff */
[----:B------:R-:W0:Y:S01]  /*00a0*/  LDS.U8 R2, [UR4] ;  /* 0x00000004ff027984 */ /* 0x000e220008000000 */
[----:B------:R-:W-:Y:S02]  /*00b0*/  UMOV UR4, 0x400 ;  /* 0x0000040000047882 */ /* 0x000fe40000000000 */
[----:B------:R-:W-:Y:S01]  /*00c0*/  ULEA UR4, UR6, UR4, 0x18 ;  /* 0x0000000406047291 */ /* 0x000fe2000f8ec0ff */
[----:B0-----:R-:W-:-:S13]  /*00d0*/  ISETP.NE.AND P0, PT, R2, RZ, PT ;  /* 0x000000ff0200720c */ /* 0x001fda0003f05270 */
[----:B------:R-:W-:Y:S05]  /*00e0*/  @P0 BRA `(.L_x_1) ;  /* 0x0000000000780947 */ /* 0x000fea0003800000 */
[----:B------:R-:W-:-:S13]  /*00f0*/  ELECT P0, URZ, PT ;  /* 0x0000000000ff782f */ /* 0x000fda0003800000 */
[----:B------:R-:W-:Y:S05]  /*0100*/  @!P0 BRA `(.L_x_2) ;  /* 0x0000000000808947 */ /* 0x000fea0003800000 */
[----:B------:R-:W-:Y:S01]  /*0110*/  UMOV UR5, 0x1 ;  /* 0x0000000100057882 */ /* 0x000fe20000000000 */
[----:B------:R-:W-:-:S04]  /*0120*/  IMAD.MOV.U32 R5, RZ, RZ, 0x1 ;  /* 0x00000001ff057424 */ /* 0x000fc800078e00ff */
[----:B------:R-:W-:Y:S04]  /*0130*/  DEPBAR.LE SB0, 0x36 ;  /* 0x00008d800000791a */ /* 0x000fe80000000000 */
[----:B------:R-:W0:Y:S02]  /*0140*/  UTCATOMSWS.FIND_AND_SET.ALIGN UP1, UR5, UR5 ;  /* 0x00000005000575e3 */ /* 0x000e240008020800 */
[----:B0-----:R-:W-:-:S04]  /*0150*/  PLOP3.LUT P0, PT, PT, PT, UP1, 0x80, 0x8 ;  /* 0x000000000008781c */ /* 0x001fc80003f0f018 */
[----:B------:R-:W-:-:S04]  /*0160*/  SEL R2, RZ, 0xffffffff, !P0 ;  /* 0xffffffffff027807 */ /* 0x000fc80004000000 */
[----:B------:R-:W-:Y:S01]  /*0170*/  ISETP.NE.AND P0, PT, R2, RZ, PT ;  /* 0x000000ff0200720c */ /* 0x000fe20003f05270 */
[----:B------:R-:W-:-:S12]  /*0180*/  IMAD.U32 R2, RZ, RZ, UR5 ;  /* 0x00000005ff027e24 */ /* 0x000fd8000f8e00ff */
[----:B------:R-:W-:Y:S05]  /*0190*/  @P0 BRA `(.L_x_3) ;  /* 0x0000000000240947 */ /* 0x000fea0003800000 */
.L_x_4:
[----:B------:R-:W-:Y:S05]  /*01a0*/  NANOSLEEP 0x64 ;  /* 0x000000640000795d */ /* 0x000fea0003800000 */
[----:B------:R-:W-:-:S05]  /*01b0*/  UMOV UR5, 0x1 ;  /* 0x0000000100057882 */ /* 0x000fca0000000000 */
[----:B------:R-:W-:Y:S04]  /*01c0*/  DEPBAR.LE SB0, 0x36 ;  /* 0x00008d800000791a */ /* 0x000fe80000000000 */
[----:B------:R-:W0:Y:S02]  /*01d0*/  UTCATOMSWS.FIND_AND_SET.ALIGN UP1, UR5, UR5 ;  /* 0x00000005000575e3 */ /* 0x000e240008020800 */
[----:B0-----:R-:W-:-:S04]  /*01e0*/  PLOP3.LUT P0, PT, PT, PT, UP1, 0x80, 0x8 ;  /* 0x000000000008781c */ /* 0x001fc80003f0f018 */
[----:B------:R-:W-:-:S04]  /*01f0*/  SEL R2, RZ, 0xffffffff, !P0 ;  /* 0xffffffffff027807 */ /* 0x000fc80004000000 */
[----:B------:R-:W-:Y:S01]  /*0200*/  ISETP.NE.AND P0, PT, R2, RZ, PT ;  /* 0x000000ff0200720c */ /* 0x000fe20003f05270 */
[----:B------:R-:W-:-:S12]  /*0210*/  IMAD.U32 R2, RZ, RZ, UR5 ;  /* 0x00000005ff027e24 */ /* 0x000fd8000f8e00ff */
[----:B------:R-:W-:Y:S05]  /*0220*/  @!P0 BRA `(.L_x_4) ;  /* 0xfffffffc00dc8947 */ /* 0x000fea000383ffff */
.L_x_3:
[C---:B------:R-:W-:Y:S01]  /*0230*/  VIADD R4, R2.reuse, 0x10 ;  /* 0x0000001002047836 */ /* 0x040fe20000000000 */
[----:B------:R-:W-:Y:S01]  /*0240*/  UMOV UR5, 0x50 ;  /* 0x0000005000057882 */ /* 0x000fe20000000000 */
[C---:B------:R-:W-:Y:S01]  /*0250*/  SHF.L.U32 R3, R5.reuse, R2, RZ ;  /* 0x0000000205037219 */ /* 0x040fe200000006ff */
[----:B------:R-:W-:Y:S01]  /*0260*/  ULEA UR5, UR6, UR5, 0x18 ;  /* 0x0000000506057291 */ /* 0x000fe2000f8ec0ff */
[----:B------:R-:W-:Y:S01]  /*0270*/  IMAD.SHL.U32 R2, R2, 0x20, RZ ;  /* 0x0000002002027824 */ /* 0x000fe200078e00ff */
[----:B------:R-:W-:-:S04]  /*0280*/  SHF.L.U32 R4, R5, R4, RZ ;  /* 0x0000000405047219 */ /* 0x000fc800000006ff */
[----:B------:R-:W-:-:S05]  /*0290*/  LOP3.LUT R3, R4, R3, RZ, 0xfc, !PT ;  /* 0x0000000304037212 */ /* 0x000fca00078efcff */
[----:B------:R0:W-:Y:S04]  /*02a0*/  ATOMS.OR RZ, [UR5], R3 ;  /* 0x00000003ffff798c */ /* 0x0001e8000b000005 */
[----:B------:R0:W-:Y:S01]  /*02b0*/  STS [UR4], R2 ;  /* 0x00000002ff007988 */ /* 0x0001e20008000804 */
[----:B------:R-:W-:Y:S05]  /*02c0*/  BRA `(.L_x_2) ;  /* 0x0000000000107947 */ /* 0x000fea0003800000 */
.L_x_1:
[----:B------:R-:W-:-:S05]  /*02d0*/  IMAD.MOV.U32 R2, RZ, RZ, -0x1 ;  /* 0xffffffffff027424 */ /* 0x000fca00078e00ff */
[----:B------:R0:W-:Y:S02]  /*02e0*/  STS [UR4], R2 ;  /* 0x00000002ff007988 */ /* 0x0001e40008000804 */
[----:B0-----:R-:W-:-:S07]  /*02f0*/  MOV R2, 0x310 ;  /* 0x0000031000027802 */ /* 0x001fce0000000f00 */
[----:B------:R-:W-:Y:S05]  /*0300*/  CALL.REL.NOINC `($__internal_1_$__cuda_sm10x_tcgen05_guardrail_trap_phase_invalid_during_alloc) ;  /* 0x0000005800687944 */ /* 0x000fea0003c00000 */
.L_x_2:
[----:B------:R-:W-:Y:S05]  /*0310*/  WARPSYNC.ALL ;  /* 0x0000000000007948 */ /* 0x000fea0003800000 */
[----:B------:R-:W-:Y:S01]  /*0320*/  NOP ;  /* 0x0000000000007918 */ /* 0x000fe20000000000 */
.L_x_0:
[----:B------:R-:W1:Y:S08]  /*0330*/  LDC.64 R6, c[0x0][0x398] ;  /* 0x0000e600ff067b82 */ /* 0x000e700000000a00 */
[----:B------:R-:W2:Y:S02]  /*0340*/  S2UR UR5, SR_CgaSize ;  /* 0x00000000000579c3 */ /* 0x000ea40000008a00 */
[----:B--2---:R-:W-:-:S12]  /*0350*/  UIMAD UR5, UR5, -0xa0, URZ ;  /* 0xffffff60050578a4 */ /* 0x004fd8000f8e02ff */
[----:B------:R-:W2:Y:S01]  /*0360*/  LDCU UR5, c[0x0][UR5+0x2b0] ;  /* 0x00005600050577ac */ /* 0x000ea20008000800 */
[----:B------:R-:W-:Y:S02]  /*0370*/  LOP3.LUT R65, R0, 0x3f, RZ, 0xc0, !PT ;  /* 0x0000003f00417812 */ /* 0x000fe400078ec0ff */
[----:B------:R-:W-:Y:S01]  /*0380*/  PRMT R143, RZ, 0x7610, R143 ;  /* 0x00007610ff8f7816 */ /* 0x000fe2000000008f */
[----:B------:R-:W3:Y:S01]  /*0390*/  LDCU UR11, c[0x0][0x3a0] ;  /* 0x00007400ff0b77ac */ /* 0x000ee20008000800 */
[----:B------:R-:W4:Y:S01]  /*03a0*/  S2UR UR4, SR_CTAID.X ;  /* 0x00000000000479c3 */ /* 0x000f220000002500 */
[----:B------:R-:W-:Y:S01]  /*03b0*/  UMOV UR13, 0x400 ;  /* 0x00000400000d7882 */ /* 0x000fe20000000000 */
[----:B------:R-:W5:Y:S01]  /*03c0*/  LDCU.64 UR20, c[0x0][0x3a8] ;  /* 0x00007500ff1477ac */ /* 0x000f620008000a00 */
[----:B------:R-:W0:Y:S01]  /*03d0*/  LDCU UR8, c[0x0][0x3a4] ;  /* 0x00007480ff0877ac */ /* 0x000e220008000800 */
[----:B------:R-:W0:Y:S01]  /*03e0*/  LDCU.128 UR16, c[0x0][0x380] ;  /* 0x00007000ff1077ac */ /* 0x000e220008000c00 */
[----:B---3--:R-:W-:Y:S01]  /*03f0*/  UIADD3 UR32, UPT, UPT, UR11, 0x3f, URZ ;  /* 0x0000003f0b207890 */ /* 0x008fe2000fffe0ff */
[----:B01----:R-:W-:Y:S01]  /*0400*/  VIADD R2, R7, 0x3f ;  /* 0x0000003f07027836 */ /* 0x003fe20000000000 */
[----:B------:R-:W-:-:S02]  /*0410*/  IABS R15, R7 ;  /* 0x00000007000f7213 */ /* 0x000fc40000000000 */
[----:B------:R-:W-:Y:S01]  /*0420*/  IABS R16, R6 ;  /* 0x0000000600107213 */ /* 0x000fe20000000000 */
[----:B------:R-:W-:Y:S01]  /*0430*/  UISETP.GT.AND UP1, UPT, UR32, 0x3f, UPT ;  /* 0x0000003f2000788c */ /* 0x000fe2000bf24270 */
[----:B------:R-:W-:Y:S01]  /*0440*/  SHF.R.S32.HI R3, RZ, 0x1f, R2 ;  /* 0x0000001fff037819 */ /* 0x000fe20000011402 */
[----:B-----5:R-:W-:Y:S01]  /*0450*/  IMAD.U32 R62, RZ, RZ, UR20 ;  /* 0x00000014ff3e7e24 */ /* 0x020fe2000f8e00ff */
[----:B----4-:R-:W-:Y:S02]  /*0460*/  I2FP.F32.U32 R8, UR4 ;  /* 0x0000000400087c45 */ /* 0x010fe40008201000 */
[----:B------:R-:W-:-:S03]  /*0470*/  LEA.HI R3, R3, R2, RZ, 0x6 ;  /* 0x0000000203037211 */ /* 0x000fc600078f30ff */
[----:B--2---:R-:W-:Y:S01]  /*0480*/  FMUL R8, R8, UR5 ;  /* 0x0000000508087c20 */ /* 0x004fe20008400000 */
[----:B------:R-:W-:Y:S01]  /*0490*/  SHF.R.S32.HI R3, RZ, 0x6, R3 ;  /* 0x00000006ff037819 */ /* 0x000fe20000011403 */
[----:B------:R-:W0:Y:S02]  /*04a0*/  S2UR UR5, SR_CgaCtaId ;  /* 0x00000000000579c3 */ /* 0x000e240000008800 */
[----:B------:R-:W1:Y:S02]  /*04b0*/  F2I.U32.TRUNC.NTZ R9, R8 ;  /* 0x0000000800097305 */ /* 0x000e64000020f000 */
[----:B------:R-:W-:-:S05]  /*04c0*/  IMAD.SHL.U32 R4, R3, 0x8, RZ ;  /* 0x0000000803047824 */ /* 0x000fca00078e00ff */
[----:B------:R-:W-:-:S04]  /*04d0*/  IABS R11, R4 ;  /* 0x00000004000b7213 */ /* 0x000fc80000000000 */
[----:B------:R-:W2:Y:S01]  /*04e0*/  I2F.RP R5, R11 ;  /* 0x0000000b00057306 */ /* 0x000ea20000209400 */
[----:B-1----:R-:W-:Y:S01]  /*04f0*/  IABS R12, R9 ;  /* 0x00000009000c7213 */ /* 0x002fe20000000000 */
[----:B0-----:R-:W-:Y:S02]  /*0500*/  USHF.L.U32 UR4, UR5, 0x5, URZ ;  /* 0x0000000505047899 */ /* 0x001fe400080006ff */
[----:B------:R-:W-:-:S04]  /*0510*/  ULEA UR13, UR5, UR13, 0x18 ;  /* 0x0000000d050d7291 */ /* 0x000fc8000f8ec0ff */
[----:B--2---:R-:W0:Y:S01]  /*0520*/  MUFU.RCP R5, R5 ;  /* 0x0000000500057308 */ /* 0x004e220000001000 */
[----:B------:R-:W-:Y:S02]  /*0530*/  ULOP3.LUT UR6, UR4, 0x20, URZ, 0xc0, !UPT ;  /* 0x0000002004067892 */ /* 0x000fe4000f8ec0ff */
[----:B------:R-:W-:Y:S02]  /*0540*/  ULOP3.LUT UR4, UR4, 0x40, URZ, 0xc0, !UPT ;  /* 0x0000004004047892 */ /* 0x000fe4000f8ec0ff */
[----:B------:R-:W-:Y:S01]  /*0550*/  UIADD3 UR10, UPT, UPT, UR13, 0x3000, URZ ;  /* 0x000030000d0a7890 */ /* 0x000fe2000fffe0ff */
[----:B0-----:R-:W-:Y:S01]  /*0560*/  VIADD R2, R5, 0xffffffe ;  /* 0x0ffffffe05027836 */ /* 0x001fe20000000000 */
[----:B------:R-:W-:-:S03]  /*0570*/  IABS R5, R4 ;  /* 0x0000000400057213 */ /* 0x000fc60000000000 */
[----:B------:R0:W1:Y:S02]  /*0580*/  F2I.FTZ.U32.TRUNC.NTZ R3, R2 ;  /* 0x0000000200037305 */ /* 0x000064000021f000 */
[----:B0-----:R-:W-:Y:S02]  /*0590*/  IMAD.MOV.U32 R2, RZ, RZ, RZ ;  /* 0x000000ffff027224 */ /* 0x001fe400078e00ff */
[----:B-1----:R-:W-:-:S04]  /*05a0*/  IMAD.MOV R10, RZ, RZ, -R3 ;  /* 0x000000ffff0a7224 */ /* 0x002fc800078e0a03 */
[----:B------:R-:W-:Y:S02]  /*05b0*/  IMAD R13, R10, R11, RZ ;  /* 0x0000000b0a0d7224 */ /* 0x000fe400078e02ff */
[----:B------:R-:W-:Y:S02]  /*05c0*/  IMAD.MOV.U32 R10, RZ, RZ, R12 ;  /* 0x000000ffff0a7224 */ /* 0x000fe400078e000c */
[----:B------:R-:W-:-:S04]  /*05d0*/  IMAD.HI.U32 R3, R3, R13, R2 ;  /* 0x0000000d03037227 */ /* 0x000fc800078e0002 */
[----:B------:R-:W-:Y:S02]  /*05e0*/  IMAD.MOV R2, RZ, RZ, -R5 ;  /* 0x000000ffff027224 */ /* 0x000fe400078e0a05 */
[----:B------:R-:W-:-:S04]  /*05f0*/  IMAD.HI.U32 R3, R3, R10, RZ ;  /* 0x0000000a03037227 */ /* 0x000fc800078e00ff */
[----:B------:R-:W-:Y:S01]  /*0600*/  IMAD R2, R3, R2, R10 ;  /* 0x0000000203027224 */ /* 0x000fe200078e020a */
[----:B------:R-:W-:Y:S04]  /*0610*/  BAR.SYNC.DEFER_BLOCKING 0x0 ;  /* 0x0000000000007b1d */ /* 0x000fe80000010000 */
[----:B------:R-:W-:-:S13]  /*0620*/  ISETP.GT.U32.AND P1, PT, R11, R2, PT ;  /* 0x000000020b00720c */ /* 0x000fda0003f24070 */
[----:B------:R-:W-:Y:S02]  /*0630*/  @!P1 IMAD.IADD R2, R2, 0x1, -R11 ;  /* 0x0000000102029824 */ /* 0x000fe400078e0a0b */
[----:B------:R-:W-:Y:S01]  /*0640*/  @!P1 VIADD R3, R3, 0x1 ;  /* 0x0000000103039836 */ /* 0x000fe20000000000 */
[----:B------:R-:W-:Y:S02]  /*0650*/  ISETP.NE.AND P1, PT, R4, RZ, PT ;  /* 0x000000ff0400720c */ /* 0x000fe40003f25270 */
[----:B------:R-:W-:Y:S02]  /*0660*/  ISETP.GE.U32.AND P0, PT, R2, R11, PT ;  /* 0x0000000b0200720c */ /* 0x000fe40003f06070 */
[----:B------:R-:W-:-:S04]  /*0670*/  LOP3.LUT R2, R9, R4, RZ, 0x3c, !PT ;  /* 0x0000000409027212 */ /* 0x000fc800078e3cff */
[----:B------:R-:W-:Y:S01]  /*0680*/  ISETP.GE.AND P2, PT, R2, RZ, PT ;  /* 0x000000ff0200720c */ /* 0x000fe20003f46270 */
[----:B------:R-:W-:-:S06]  /*0690*/  VIADD R2, R6, 0x7f ;  /* 0x0000007f06027836 */ /* 0x000fcc0000000000 */
[----:B------:R-:W-:-:S04]  /*06a0*/  @P0 VIADD R3, R3, 0x1 ;  /* 0x0000000103030836 */ /* 0x000fc80000000000 */
[----:B------:R-:W-:Y:S01]  /*06b0*/  IMAD.MOV.U32 R5, RZ, RZ, R3 ;  /* 0x000000ffff057224 */ /* 0x000fe200078e0003 */
[----:B------:R-:W-:-:S03]  /*06c0*/  SHF.R.S32.HI R3, RZ, 0x1f, R2 ;  /* 0x0000001fff037819 */ /* 0x000fc60000011402 */
[----:B------:R-:W-:Y:S01]  /*06d0*/  @!P2 IMAD.MOV R5, RZ, RZ, -R5 ;  /* 0x000000ffff05a224 */ /* 0x000fe200078e0a05 */
[----:B------:R-:W-:Y:S02]  /*06e0*/  @!P1 LOP3.LUT R5, RZ, R4, RZ, 0x33, !PT ;  /* 0x00000004ff059212 */ /* 0x000fe400078e33ff */
[----:B------:R-:W-:-:S03]  /*06f0*/  LEA.HI R3, R3, R2, RZ, 0x7 ;  /* 0x0000000203037211 */ /* 0x000fc600078f38ff */
[----:B------:R-:W-:Y:S02]  /*0700*/  IMAD.SHL.U32 R14, R5, 0x8, RZ ;  /* 0x00000008050e7824 */ /* 0x000fe400078e00ff */
[----:B------:R-:W-:-:S03]  /*0710*/  IMAD.MOV R5, RZ, RZ, -R5 ;  /* 0x000000ffff057224 */ /* 0x000fc600078e0a05 */
[----:B------:R-:W-:Y:S01]  /*0720*/  LEA.HI.SX32 R3, R3, -R14, 0x19 ;  /* 0x8000000e03037211 */ /* 0x000fe200078fcaff */
[----:B------:R-:W-:-:S03]  /*0730*/  IMAD R13, R4, R5, R9 ;  /* 0x00000005040d7224 */ /* 0x000fc600078e0209 */
[----:B------:R-:W-:Y:S02]  /*0740*/  VIMNMX R12, PT, PT, R3, 0x8, PT ;  /* 0x00000008030c7848 */ /* 0x000fe40003fe0100 */
[----:B------:R-:W-:Y:S02]  /*0750*/  IABS R4, R13 ;  /* 0x0000000d00047213 */ /* 0x000fe40000000000 */
[-C--:B------:R-:W-:Y:S02]  /*0760*/  IABS R11, R12.reuse ;  /* 0x0000000c000b7213 */ /* 0x080fe40000000000 */
[----:B------:R-:W-:Y:S02]  /*0770*/  IABS R9, R12 ;  /* 0x0000000c00097213 */ /* 0x000fe40000000000 */
[----:B------:R-:W0:Y:S08]  /*0780*/  I2F.RP R8, R11 ;  /* 0x0000000b00087306 */ /* 0x000e300000209400 */
[----:B0-----:R-:W0:Y:S02]  /*0790*/  MUFU.RCP R8, R8 ;  /* 0x0000000800087308 */ /* 0x001e240000001000 */
[----:B0-----:R-:W-:-:S06]  /*07a0*/  VIADD R2, R8, 0xffffffe ;  /* 0x0ffffffe08027836 */ /* 0x001fcc0000000000 */
[----:B------:R0:W1:Y:S02]  /*07b0*/  F2I.FTZ.U32.TRUNC.NTZ R3, R2 ;  /* 0x0000000200037305 */ /* 0x000064000021f000 */
[----:B0-----:R-:W-:Y:S02]  /*07c0*/  IMAD.MOV.U32 R2, RZ, RZ, RZ ;  /* 0x000000ffff027224 */ /* 0x001fe400078e00ff */
[----:B-1----:R-:W-:-:S04]  /*07d0*/  IMAD.MOV R10, RZ, RZ, -R3 ;  /* 0x000000ffff0a7224 */ /* 0x002fc800078e0a03 */
[----:B------:R-:W-:-:S04]  /*07e0*/  IMAD R5, R10, R11, RZ ;  /* 0x0000000b0a057224 */ /* 0x000fc800078e02ff */
[----:B------:R-:W-:Y:S02]  /*07f0*/  IMAD.HI.U32 R3, R3, R5, R2 ;  /* 0x0000000503037227 */ /* 0x000fe400078e0002 */
[----:B------:R-:W0:Y:S02]  /*0800*/  I2F.RP R5, R15 ;  /* 0x0000000f00057306 */ /* 0x000e240000209400 */
[----:B------:R-:W-:Y:S02]  /*0810*/  IMAD.MOV.U32 R2, RZ, RZ, R4 ;  /* 0x000000ffff027224 */ /* 0x000fe400078e0004 */
[----:B------:R-:W-:Y:S02]  /*0820*/  IMAD.MOV R4, RZ, RZ, -R9 ;  /* 0x000000ffff047224 */ /* 0x000fe400078e0a09 */
[----:B------:R-:W-:-:S04]  /*0830*/  IMAD.HI.U32 R3, R3, R2, RZ ;  /* 0x0000000203037227 */ /* 0x000fc800078e00ff */
[----:B------:R-:W-:Y:S02]  /*0840*/  IMAD R2, R3, R4, R2 ;  /* 0x0000000403027224 */ /* 0x000fe400078e0202 */
[----:B------:R-:W1:Y:S03]  /*0850*/  I2F.RP R4, R16 ;  /* 0x0000001000047306 */ /* 0x000e660000209400 */
[----:B------:R-:W-:-:S05]  /*0860*/  ISETP.GT.U32.AND P1, PT, R11, R2, PT ;  /* 0x000000020b00720c */ /* 0x000fca0003f24070 */
[----:B0-----:R-:W0:Y:S08]  /*0870*/  MUFU.RCP R5, R5 ;  /* 0x0000000500057308 */ /* 0x001e300000001000 */
[----:B------:R-:W-:Y:S01]  /*0880*/  @!P1 IMAD.IADD R2, R2, 0x1, -R11 ;  /* 0x0000000102029824 */ /* 0x000fe200078e0a0b */
[----:B-1----:R-:W1:Y:S01]  /*0890*/  MUFU.RCP R4, R4 ;  /* 0x0000000400047308 */ /* 0x002e620000001000 */
[----:B------:R-:W-:Y:S01]  /*08a0*/  @!P1 VIADD R3, R3, 0x1 ;  /* 0x0000000103039836 */ /* 0x000fe20000000000 */
[----:B------:R-:W-:-:S02]  /*08b0*/  ISETP.NE.AND P1, PT, R12, RZ, PT ;  /* 0x000000ff0c00720c */ /* 0x000fc40003f25270 */
[----:B------:R-:W-:Y:S02]  /*08c0*/  ISETP.GE.U32.AND P0, PT, R2, R11, PT ;  /* 0x0000000b0200720c */ /* 0x000fe40003f06070 */
[----:B------:R-:W-:Y:S01]  /*08d0*/  LOP3.LUT R2, R13, R12, RZ, 0x3c, !PT ;  /* 0x0000000c0d027212 */ /* 0x000fe200078e3cff */
[----:B0-----:R-:W-:-:S03]  /*08e0*/  VIADD R10, R5, 0xffffffe ;  /* 0x0ffffffe050a7836 */ /* 0x001fc60000000000 */
[----:B------:R-:W-:Y:S01]  /*08f0*/  ISETP.GE.AND P2, PT, R2, RZ, PT ;  /* 0x000000ff0200720c */ /* 0x000fe20003f46270 */
[----:B------:R-:W0:Y:S01]  /*0900*/  F2I.FTZ.U32.TRUNC.NTZ R11, R10 ;  /* 0x0000000a000b7305 */ /* 0x000e22000021f000 */
[----:B------:R-:W-:-:S05]  /*0910*/  SHF.R.U32.HI R2, RZ, 0x6, R0 ;  /* 0x00000006ff027819 */ /* 0x000fca0000011600 */
[----:B------:R-:W-:Y:S02]  /*0920*/  @P0 VIADD R3, R3, 0x1 ;  /* 0x0000000103030836 */ /* 0x000fe40000000000 */
[----:B-1----:R-:W-:Y:S01]  /*0930*/  VIADD R8, R4, 0xffffffe ;  /* 0x0ffffffe04087836 */ /* 0x002fe20000000000 */
[----:B------:R-:W-:Y:S01]  /*0940*/  SGXT.U32 R4, R2, 0x1 ;  /* 0x000000010204781a */ /* 0x000fe20000000000 */
[----:B------:R-:W-:Y:S02]  /*0950*/  IMAD.MOV.U32 R17, RZ, RZ, R3 ;  /* 0x000000ffff117224 */ /* 0x000fe400078e0003 */
[----:B------:R1:W2:Y:S02]  /*0960*/  F2I.FTZ.U32.TRUNC.NTZ R9, R8 ;  /* 0x0000000800097305 */ /* 0x0002a4000021f000 */
[----:B------:R-:W-:Y:S01]  /*0970*/  @!P2 IMAD.MOV R17, RZ, RZ, -R17 ;  /* 0x000000ffff11a224 */ /* 0x000fe200078e0a11 */
[----:B------:R-:W-:Y:S01]  /*0980*/  @!P1 LOP3.LUT R17, RZ, R12, RZ, 0x33, !PT ;  /* 0x0000000cff119212 */ /* 0x000fe200078e33ff */
[----:B0-----:R-:W-:Y:S01]  /*0990*/  IMAD.MOV R10, RZ, RZ, -R11 ;  /* 0x000000ffff0a7224 */ /* 0x001fe200078e0a0b */
[----:B------:R-:W-:-:S02]  /*09a0*/  PLOP3.LUT P1, PT, PT, PT, UP1, 0x80, 0x8 ;  /* 0x000000000008781c */ /* 0x000fc40003f2f018 */
[----:B------:R-:W-:Y:S01]  /*09b0*/  LEA R3, R17, UR6, 0x6 ;  /* 0x0000000611037c11 */ /* 0x000fe2000f8e30ff */
[----:B------:R-:W-:Y:S01]  /*09c0*/  IMAD R5, R10, R15, RZ ;  /* 0x0000000f0a057224 */ /* 0x000fe200078e02ff */
[----:B-1----:R-:W-:Y:S01]  /*09d0*/  LOP3.LUT R8, R4, 0x8, RZ, 0xfc, !PT ;  /* 0x0000000804087812 */ /* 0x002fe200078efcff */
[----:B------:R-:W-:Y:S01]  /*09e0*/  IMAD.MOV.U32 R10, RZ, RZ, RZ ;  /* 0x000000ffff0a7224 */ /* 0x000fe200078e00ff */
[----:B------:R-:W-:Y:S01]  /*09f0*/  LOP3.LUT R2, R3, R4, RZ, 0xfc, !PT ;  /* 0x0000000403027212 */ /* 0x000fe200078efcff */
[----:B------:R-:W-:Y:S01]  /*0a00*/  UMOV UR6, 0x1 ;  /* 0x0000000100067882 */ /* 0x000fe20000000000 */
[----:B------:R-:W-:Y:S01]  /*0a10*/  SHF.R.U32.HI R3, RZ, 0x5, R0 ;  /* 0x00000005ff037819 */ /* 0x000fe20000011600 */
[----:B------:R-:W-:Y:S01]  /*0a20*/  IMAD.HI.U32 R10, R11, R5, R10 ;  /* 0x000000050b0a7227 */ /* 0x000fe200078e000a */
[----:B------:R-:W-:Y:S02]  /*0a30*/  IABS R97, R2 ;  /* 0x0000000200617213 */ /* 0x000fe40000000000 */
[----:B------:R-:W-:Y:S01]  /*0a40*/  R2UR UR7, R3 ;  /* 0x00000000030772ca */ /* 0x000fe200000e0000 */
[----:B------:R-:W-:Y:S01]  /*0a50*/  IMAD.MOV R3, RZ, RZ, -R17 ;  /* 0x000000ffff037224 */ /* 0x000fe200078e0a11 */
[----:B------:R-:W-:Y:S01]  /*0a60*/  LOP3.LUT R21, R2, 0x6, RZ, 0xfc, !PT ;  /* 0x0000000602157812 */ /* 0x000fe200078efcff */
[----:B------:R-:W-:Y:S01]  /*0a70*/  IMAD.HI.U32 R5, R10, R97, RZ ;  /* 0x000000610a057227 */ /* 0x000fe200078e00ff */
[----:B------:R-:W-:-:S02]  /*0a80*/  LOP3.LUT R22, R2, 0x8, RZ, 0xfc, !PT ;  /* 0x0000000802167812 */ /* 0x000fc400078efcff */
[----:B------:R-:W-:Y:S01]  /*0a90*/  IABS R109, R21 ;  /* 0x00000015006d7213 */ /* 0x000fe20000000000 */
[----:B------:R-:W-:Y:S01]  /*0aa0*/  IMAD R3, R12, R3, R13 ;  /* 0x000000030c037224 */ /* 0x000fe200078e020d */
[----:B------:R-:W-:Y:S01]  /*0ab0*/  LOP3.LUT R27, R2, 0x1e, RZ, 0xfc, !PT ;  /* 0x0000001e021b7812 */ /* 0x000fe200078efcff */
[----:B------:R-:W-:Y:S01]  /*0ac0*/  IMAD.MOV R12, RZ, RZ, -R5 ;  /* 0x000000ffff0c7224 */ /* 0x000fe200078e0a05 */
[----:B------:R-:W-:Y:S01]  /*0ad0*/  IABS R96, R22 ;  /* 0x0000001600607213 */ /* 0x000fe20000000000 */
[----:B------:R-:W-:Y:S01]  /*0ae0*/  IMAD.IADD R5, R14, 0x1, R3 ;  /* 0x000000010e057824 */ /* 0x000fe200078e0203 */
[----:B------:R-:W-:Y:S01]  /*0af0*/  IABS R103, R27 ;  /* 0x0000001b00677213 */ /* 0x000fe20000000000 */
[----:B------:R-:W-:Y:S01]  /*0b00*/  IMAD R97, R15, R12, R97 ;  /* 0x0000000c0f617224 */ /* 0x000fe200078e0261 */
[----:B------:R-:W-:Y:S01]  /*0b10*/  ISETP.LT.AND P1, PT, R8, UR11, P1 ;  /* 0x0000000b08007c0c */ /* 0x000fe20008f21270 */
[----:B------:R-:W-:Y:S01]  /*0b20*/  IMAD.HI.U32 R12, R10, R109, RZ ;  /* 0x0000006d0a0c7227 */ /* 0x000fe200078e00ff */
[----:B------:R-:W-:Y:S01]  /*0b30*/  LEA R28, R5, UR4, 0x7 ;  /* 0x00000004051c7c11 */ /* 0x000fe2000f8e38ff */
[----:B------:R-:W-:Y:S01]  /*0b40*/  USHF.L.U32 UR4, UR7, 0x15, URZ ;  /* 0x0000001507047899 */ /* 0x000fe200080006ff */
[C---:B------:R-:W-:Y:S01]  /*0b50*/  LOP3.LUT R24, R2.reuse, 0xc, RZ, 0xfc, !PT ;  /* 0x0000000c02187812 */ /* 0x040fe200078efcff */
[----:B------:R-:W-:Y:S01]  /*0b60*/  IMAD.MOV R12, RZ, RZ, -R12 ;  /* 0x000000ffff0c7224 */ /* 0x000fe200078e0a0c */
[----:B------:R-:W-:Y:S01]  /*0b70*/  LOP3.LUT R3, R2, 0x2, RZ, 0xfc, !PT ;  /* 0x0000000202037812 */ /* 0x000fe200078efcff */
[----:B--2---:R-:W-:Y:S01]  /*0b80*/  IMAD.MOV R11, RZ, RZ, -R9 ;  /* 0x000000ffff0b7224 */ /* 0x004fe200078e0a09 */
[----:B------:R-:W-:Y:S01]  /*0b90*/  IABS R106, R24 ;  /* 0x00000018006a7213 */ /* 0x000fe20000000000 */
[C---:B------:R-:W-:Y:S01]  /*0ba0*/  IMAD R109, R15.reuse, R12, R109 ;  /* 0x0000000c0f6d7224 */ /* 0x040fe200078e026d */
[----:B------:R-:W-:Y:S01]  /*0bb0*/  IABS R92, R3 ;  /* 0x00000003005c7213 */ /* 0x000fe20000000000 */
[----:B------:R-:W-:Y:S01]  /*0bc0*/  IMAD.HI.U32 R13, R10, R96, RZ ;  /* 0x000000600a0d7227 */ /* 0x000fe200078e00ff */
[----:B------:R-:W-:Y:S01]  /*0bd0*/  LOP3.LUT R20, R2, 0x4, RZ, 0xfc, !PT ;  /* 0x0000000402147812 */ /* 0x000fe200078efcff */
[----:B------:R-:W-:Y:S01]  /*0be0*/  ULOP3.LUT UR4, UR4, 0x600000, URZ, 0xc0, !UPT ;  /* 0x0060000004047892 */ /* 0x000fe2000f8ec0ff */
[----:B------:R-:W-:Y:S01]  /*0bf0*/  ISETP.GT.U32.AND P2, PT, R15, R97, PT ;  /* 0x000000610f00720c */ /* 0x000fe20003f44070 */
[----:B------:R-:W-:Y:S01]  /*0c00*/  IMAD.HI.U32 R12, R10, R103, RZ ;  /* 0x000000670a0c7227 */ /* 0x000fe200078e00ff */
[----:B------:R-:W-:-:S02]  /*0c10*/  LOP3.LUT R23, R2, 0xa, RZ, 0xfc, !PT ;  /* 0x0000000a02177812 */ /* 0x000fc400078efcff */
[----:B------:R-:W-:Y:S01]  /*0c20*/  IABS R108, R20 ;  /* 0x00000014006c7213 */ /* 0x000fe20000000000 */
[----:B------:R-:W-:Y:S01]  /*0c30*/  IMAD R11, R11, R16, RZ ;  /* 0x000000100b0b7224 */ /* 0x000fe200078e02ff */
[----:B------:R-:W-:Y:S01]  /*0c40*/  IABS R105, R23 ;  /* 0x0000001700697213 */ /* 0x000fe20000000000 */
[----:B------:R-:W-:Y:S01]  /*0c50*/  IMAD.MOV.U32 R8, RZ, RZ, RZ ;  /* 0x000000ffff087224 */ /* 0x000fe200078e00ff */
[C---:B------:R-:W-:Y:S01]  /*0c60*/  LOP3.LUT R25, R2.reuse, 0xe, RZ, 0xfc, !PT ;  /* 0x0000000e02197812 */ /* 0x040fe200078efcff */
[----:B------:R-:W-:Y:S01]  /*0c70*/  IMAD.MOV R13, RZ, RZ, -R13 ;  /* 0x000000ffff0d7224 */ /* 0x000fe200078e0a0d */
[C---:B------:R-:W-:Y:S01]  /*0c80*/  LOP3.LUT R26, R2.reuse, 0x10, RZ, 0xfc, !PT ;  /* 0x00000010021a7812 */ /* 0x040fe200078efcff */
[----:B------:R-:W-:Y:S01]  /*0c90*/  IMAD.IADD R28, R65, 0x1, R28 ;  /* 0x00000001411c7824 */ /* 0x000fe200078e021c */
[----:B------:R-:W-:Y:S01]  /*0ca0*/  IABS R107, R25 ;  /* 0x00000019006b7213 */ /* 0x000fe20000000000 */
[----:B------:R-:W-:Y:S01]  /*0cb0*/  IMAD.MOV R12, RZ, RZ, -R12 ;  /* 0x000000ffff0c7224 */ /* 0x000fe200078e0a0c */
[----:B------:R-:W-:Y:S01]  /*0cc0*/  IABS R94, R26 ;  /* 0x0000001a005e7213 */ /* 0x000fe20000000000 */
[----:B------:R-:W-:Y:S01]  /*0cd0*/  IMAD.HI.U32 R8, R9, R11, R8 ;  /* 0x0000000b09087227 */ /* 0x000fe200078e0008 */
[----:B------:R-:W-:-:S02]  /*0ce0*/  LOP3.LUT R29, R2, 0x12, RZ, 0xfc, !PT ;  /* 0x00000012021d7812 */ /* 0x000fc400078efcff */
[----:B------:R-:W-:Y:S01]  /*0cf0*/  LOP3.LUT R33, R2, 0x1a, RZ, 0xfc, !PT ;  /* 0x0000001a02217812 */ /* 0x000fe200078efcff */
[C---:B------:R-:W-:Y:S01]  /*0d00*/  IMAD R96, R15.reuse, R13, R96 ;  /* 0x0000000d0f607224 */ /* 0x040fe200078e0260 */
[----:B------:R-:W-:Y:S01]  /*0d10*/  IABS R13, R28 ;  /* 0x0000001c000d7213 */ /* 0x000fe20000000000 */
[C---:B------:R-:W-:Y:S01]  /*0d20*/  IMAD R103, R15.reuse, R12, R103 ;  /* 0x0000000c0f677224 */ /* 0x040fe200078e0267 */
[----:B------:R-:W-:Y:S01]  /*0d30*/  IABS R95, R29 ;  /* 0x0000001d005f7213 */ /* 0x000fe20000000000 */
[----:B------:R-:W-:Y:S01]  /*0d40*/  IMAD.HI.U32 R5, R10, R106, RZ ;  /* 0x0000006a0a057227 */ /* 0x000fe200078e00ff */
[C---:B------:R-:W-:Y:S02]  /*0d50*/  ISETP.GT.U32.AND P6, PT, R15.reuse, R96, PT ;  /* 0x000000600f00720c */ /* 0x040fe40003fc4070 */
[----:B------:R-:W-:Y:S01]  /*0d60*/  ISETP.GT.U32.AND P4, PT, R15, R103, PT ;  /* 0x000000670f00720c */ /* 0x000fe20003f84070 */
[----:B------:R-:W-:Y:S01]  /*0d70*/  IMAD.HI.U32 R8, R8, R13, RZ ;  /* 0x0000000d08087227 */ /* 0x000fe200078e00ff */
[----:B------:R-:W-:-:S02]  /*0d80*/  LOP3.LUT R30, R2, 0x14, RZ, 0xfc, !PT ;  /* 0x00000014021e7812 */ /* 0x000fc400078efcff */
[----:B------:R-:W-:Y:S01]  /*0d90*/  IABS R102, R33 ;  /* 0x0000002100667213 */ /* 0x000fe20000000000 */
[----:B------:R-:W-:Y:S01]  /*0da0*/  IMAD.MOV R5, RZ, RZ, -R5 ;  /* 0x000000ffff057224 */ /* 0x000fe200078e0a05 */
[----:B------:R-:W-:Y:S01]  /*0db0*/  IABS R101, R30 ;  /* 0x0000001e00657213 */ /* 0x000fe20000000000 */
[----:B------:R-:W-:Y:S01]  /*0dc0*/  IMAD.MOV R8, RZ, RZ, -R8 ;  /* 0x000000ffff087224 */ /* 0x000fe200078e0a08 */
[C---:B------:R-:W-:Y:S01]  /*0dd0*/  LOP3.LUT R32, R2.reuse, 0x18, RZ, 0xfc, !PT ;  /* 0x0000001802207812 */ /* 0x040fe200078efcff */
[----:B------:R-:W-:Y:S01]  /*0de0*/  IMAD R106, R15, R5, R106 ;  /* 0x000000050f6a7224 */ /* 0x000fe200078e026a */
[----:B------:R-:W-:Y:S01]  /*0df0*/  LOP3.LUT R31, R2, 0x16, RZ, 0xfc, !PT ;  /* 0x00000016021f7812 */ /* 0x000fe200078efcff */
[----:B------:R-:W-:Y:S01]  /*0e00*/  IMAD R5, R16, R8, R13 ;  /* 0x0000000810057224 */ /* 0x000fe200078e020d */
[----:B------:R-:W-:Y:S01]  /*0e10*/  IABS R93, R32 ;  /* 0x00000020005d7213 */ /* 0x000fe20000000000 */
[----:B------:R-:W-:Y:S01]  /*0e20*/  IMAD.HI.U32 R9, R10, R92, RZ ;  /* 0x0000005c0a097227 */ /* 0x000fe200078e00ff */
[----:B------:R-:W-:-:S02]  /*0e30*/  LOP3.LUT R34, R2, 0x1c, RZ, 0xfc, !PT ;  /* 0x0000001c02227812 */ /* 0x000fc400078efcff */
[----:B------:R-:W-:Y:S01]  /*0e40*/  ISETP.GT.U32.AND P0, PT, R16, R5, PT ;  /* 0x000000051000720c */ /* 0x000fe20003f04070 */
[----:B------:R-:W-:Y:S01]  /*0e50*/  @!P4 IMAD.IADD R103, R103, 0x1, -R15 ;  /* 0x000000016767c824 */ /* 0x000fe200078e0a0f */
[----:B------:R-:W-:Y:S01]  /*0e60*/  IABS R100, R31 ;  /* 0x0000001f00647213 */ /* 0x000fe20000000000 */
[----:B------:R-:W-:Y:S01]  /*0e70*/  IMAD.MOV R9, RZ, RZ, -R9 ;  /* 0x000000ffff097224 */ /* 0x000fe200078e0a09 */
[----:B------:R-:W-:Y:S01]  /*0e80*/  IABS R104, R34 ;  /* 0x0000002200687213 */ /* 0x000fe20000000000 */
[----:B------:R-:W-:Y:S01]  /*0e90*/  IMAD.HI.U32 R11, R10, R108, RZ ;  /* 0x0000006c0a0b7227 */ /* 0x000fe200078e00ff */
[----:B------:R-:W-:-:S03]  /*0ea0*/  ISETP.GT.U32.AND P5, PT, R15, R103, PT ;  /* 0x000000670f00720c */ /* 0x000fc60003fa4070 */
[----:B------:R-:W-:Y:S02]  /*0eb0*/  IMAD R92, R15, R9, R92 ;  /* 0x000000090f5c7224 */ /* 0x000fe400078e025c */
[----:B------:R-:W-:-:S04]  /*0ec0*/  IMAD.HI.U32 R14, R10, R105, RZ ;  /* 0x000000690a0e7227 */ /* 0x000fc800078e00ff */
[----:B------:R-:W-:Y:S02]  /*0ed0*/  IMAD.MOV R11, RZ, RZ, -R11 ;  /* 0x000000ffff0b7224 */ /* 0x000fe400078e0a0b */
[----:B------:R-:W-:Y:S01]  /*0ee0*/  @!P2 IMAD.IADD R97, R97, 0x1, -R15 ;  /* 0x000000016161a824 */ /* 0x000fe200078e0a0f */
[C---:B------:R-:W-:Y:S01]  /*0ef0*/  ISETP.GT.U32.AND P2, PT, R15.reuse, R92, PT ;  /* 0x0000005c0f00720c */ /* 0x040fe20003f44070 */
[----:B------:R-:W-:Y:S02]  /*0f00*/  IMAD.MOV R14, RZ, RZ, -R14 ;  /* 0x000000ffff0e7224 */ /* 0x000fe400078e0a0e */
[C---:B------:R-:W-:Y:S01]  /*0f10*/  IMAD R108, R15.reuse, R11, R108 ;  /* 0x0000000b0f6c7224 */ /* 0x040fe200078e026c */
[----:B------:R-:W-:Y:S01]  /*0f20*/  ISETP.GT.U32.AND P4, PT, R15, R97, PT ;  /* 0x000000610f00720c */ /* 0x000fe20003f84070 */
[----:B------:R-:W-:-:S04]  /*0f30*/  IMAD.HI.U32 R9, R10, R107, RZ ;  /* 0x0000006b0a097227 */ /* 0x000fc800078e00ff */
[----:B------:R-:W-:Y:S02]  /*0f40*/  IMAD R105, R15, R14, R105 ;  /* 0x0000000e0f697224 */ /* 0x000fe400078e0269 */
[----:B------:R-:W-:Y:S01]  /*0f50*/  @!P0 IMAD.IADD R5, R5, 0x1, -R16 ;  /* 0x0000000105058824 */ /* 0x000fe200078e0a10 */
[----:B------:R-:W-:Y:S01]  /*0f60*/  ISETP.GT.U32.AND P0, PT, R15, R108, PT ;  /* 0x0000006c0f00720c */ /* 0x000fe20003f04070 */
[----:B------:R-:W-:Y:S02]  /*0f70*/  IMAD.MOV R14, RZ, RZ, -R9 ;  /* 0x000000ffff0e7224 */ /* 0x000fe400078e0a09 */
[----:B------:R-:W-:Y:S01]  /*0f80*/  IMAD.HI.U32 R11, R10, R94, RZ ;  /* 0x0000005e0a0b7227 */ /* 0x000fe200078e00ff */
[----:B------:R-:W-:-:S03]  /*0f90*/  ISETP.GT.U32.AND P3, PT, R16, R5, PT ;  /* 0x000000051000720c */ /* 0x000fc60003f64070 */
[----:B------:R-:W-:Y:S01]  /*0fa0*/  @!P5 IMAD.IADD R103, R103, 0x1, -R15 ;  /* 0x000000016767d824 */ /* 0x000fe200078e0a0f */
[C---:B------:R-:W-:Y:S01]  /*0fb0*/  ISETP.GT.U32.AND P5, PT, R15.reuse, R105, PT ;  /* 0x000000690f00720c */ /* 0x040fe20003fa4070 */
[C---:B------:R-:W-:Y:S02]  /*0fc0*/  IMAD R107, R15.reuse, R14, R107 ;  /* 0x0000000e0f6b7224 */ /* 0x040fe400078e026b */
[----:B------:R-:W-:Y:S02]  /*0fd0*/  IMAD.MOV R11, RZ, RZ, -R11 ;  /* 0x000000ffff0b7224 */ /* 0x000fe400078e0a0b */
[--C-:B------:R-:W-:Y:S01]  /*0fe0*/  @!P2 IMAD.IADD R92, R92, 0x1, -R15.reuse ;  /* 0x000000015c5ca824 */ /* 0x100fe200078e0a0f */
[C---:B------:R-:W-:Y:S01]  /*0ff0*/  ISETP.GT.U32.AND P2, PT, R15.reuse, R107, PT ;  /* 0x0000006b0f00720c */ /* 0x040fe20003f44070 */
[----:B------:R-:W-:Y:S02]  /*1000*/  IMAD R94, R15, R11, R94 ;  /* 0x0000000b0f5e7224 */ /* 0x000fe400078e025e */
[----:B------:R-:W-:-:S02]  /*1010*/  @!P0 IMAD.IADD R108, R108, 0x1, -R15 ;  /* 0x000000016c6c8824 */ /* 0x000fc400078e0a0f */
[----:B------:R-:W-:Y:S01]  /*1020*/  @!P3 IMAD.IADD R5, R5, 0x1, -R16 ;  /* 0x000000010505b824 */ /* 0x000fe200078e0a10 */
[----:B------:R-:W-:Y:S01]  /*1030*/  ISETP.GT.U32.AND P0, PT, R15, R94, PT ;  /* 0x0000005e0f00720c */ /* 0x000fe20003f04070 */
[--C-:B------:R-:W-:Y:S01]  /*1040*/  @!P5 IMAD.IADD R105, R105, 0x1, -R15.reuse ;  /* 0x000000016969d824 */ /* 0x100fe200078e0a0f */
[C---:B------:R-:W-:Y:S01]  /*1050*/  ISETP.GT.U32.AND P3, PT, R15.reuse, R109, PT ;  /* 0x0000006d0f00720c */ /* 0x040fe20003f64070 */
[----:B------:R-:W-:Y:S01]  /*1060*/  @!P6 IMAD.IADD R96, R96, 0x1, -R15 ;  /* 0x000000016060e824 */ /* 0x000fe200078e0a0f */
[C---:B------:R-:W-:Y:S01]  /*1070*/  ISETP.GT.U32.AND P5, PT, R15.reuse, R108, PT ;  /* 0x0000006c0f00720c */ /* 0x040fe20003fa4070 */
[----:B------:R-:W-:Y:S01]  /*1080*/  IMAD.HI.U32 R8, R10, R95, RZ ;  /* 0x0000005f0a087227 */ /* 0x000fe200078e00ff */
[----:B------:R-:W-:-:S03]  /*1090*/  ISETP.GT.U32.AND P6, PT, R15, R92, PT ;  /* 0x0000005c0f00720c */ /* 0x000fc60003fc4070 */
[----:B------:R-:W-:-:S04]  /*10a0*/  IMAD.HI.U32 R11, R10, R102, RZ ;  /* 0x000000660a0b7227 */ /* 0x000fc800078e00ff */
[--C-:B------:R-:W-:Y:S01]  /*10b0*/  @!P4 IMAD.IADD R97, R97, 0x1, -R15.reuse ;  /* 0x000000016161c824 */ /* 0x100fe200078e0a0f */
[----:B------:R-:W-:Y:S01]  /*10c0*/  ISETP.GT.U32.AND P4, PT, R15, R106, PT ;  /* 0x0000006a0f00720c */ /* 0x000fe20003f84070 */
[----:B------:R-:W-:Y:S01]  /*10d0*/  @!P2 IMAD.IADD R107, R107, 0x1, -R15 ;  /* 0x000000016b6ba824 */ /* 0x000fe200078e0a0f */
[----:B------:R-:W-:Y:S01]  /*10e0*/  ISETP.GT.U32.AND P2, PT, R15, R96, PT ;  /* 0x000000600f00720c */ /* 0x000fe20003f44070 */
[----:B------:R-:W-:Y:S02]  /*10f0*/  IMAD.MOV R8, RZ, RZ, -R8 ;  /* 0x000000ffff087224 */ /* 0x000fe400078e0a08 */
[----:B------:R-:W-:-:S04]  /*1100*/  IMAD.HI.U32 R9, R10, R101, RZ ;  /* 0x000000650a097227 */ /* 0x000fc800078e00ff */
[----:B------:R-:W-:Y:S02]  /*1110*/  IMAD.MOV R11, RZ, RZ, -R11 ;  /* 0x000000ffff0b7224 */ /* 0x000fe400078e0a0b */
[C---:B------:R-:W-:Y:S02]  /*1120*/  IMAD R95, R15.reuse, R8, R95 ;  /* 0x000000080f5f7224 */ /* 0x040fe400078e025f */
[----:B------:R-:W-:Y:S02]  /*1130*/  IMAD.MOV R12, RZ, RZ, -R9 ;  /* 0x000000ffff0c7224 */ /* 0x000fe400078e0a09 */
[--C-:B------:R-:W-:Y:S01]  /*1140*/  @!P0 IMAD.IADD R94, R94, 0x1, -R15.reuse ;  /* 0x000000015e5e8824 */ /* 0x100fe200078e0a0f */
[C---:B------:R-:W-:Y:S01]  /*1150*/  ISETP.GT.U32.AND P0, PT, R15.reuse, R105, PT ;  /* 0x000000690f00720c */ /* 0x040fe20003f04070 */
[----:B------:R-:W-:Y:S02]  /*1160*/  IMAD R102, R15, R11, R102 ;  /* 0x0000000b0f667224 */ /* 0x000fe400078e0266 */
[--C-:B------:R-:W-:Y:S01]  /*1170*/  @!P3 IMAD.IADD R109, R109, 0x1, -R15.reuse ;  /* 0x000000016d6db824 */ /* 0x100fe200078e0a0f */
[----:B------:R-:W0:Y:S01]  /*1180*/  LDS R11, [UR13] ;  /* 0x0000000dff0b7984 */ /* 0x000e220008000800 */
[----:B------:R-:W-:Y:S01]  /*1190*/  @!P5 IMAD.IADD R108, R108, 0x1, -R15 ;  /* 0x000000016c6cd824 */ /* 0x000fe200078e0a0f */
[C---:B------:R-:W-:Y:S01]  /*11a0*/  ISETP.GT.U32.AND P3, PT, R15.reuse, R95, PT ;  /* 0x0000005f0f00720c */ /* 0x040fe20003f64070 */
[C---:B------:R-:W-:Y:S01]  /*11b0*/  IMAD R101, R15.reuse, R12, R101 ;  /* 0x0000000c0f657224 */ /* 0x040fe200078e0265 */
[C---:B------:R-:W-:Y:S01]  /*11c0*/  ISETP.GT.U32.AND P5, PT, R15.reuse, R107, PT ;  /* 0x0000006b0f00720c */ /* 0x040fe20003fa4070 */
[----:B------:R-:W-:Y:S01]  /*11d0*/  @!P6 IMAD.IADD R92, R92, 0x1, -R15 ;  /* 0x000000015c5ce824 */ /* 0x000fe200078e0a0f */
[----:B------:R-:W-:Y:S01]  /*11e0*/  ISETP.GT.U32.AND P6, PT, R15, R94, PT ;  /* 0x0000005e0f00720c */ /* 0x000fe20003fc4070 */
[----:B------:R-:W-:-:S04]  /*11f0*/  IMAD.HI.U32 R9, R10, R93, RZ ;  /* 0x0000005d0a097227 */ /* 0x000fc800078e00ff */
[--C-:B------:R-:W-:Y:S01]  /*1200*/  @!P4 IMAD.IADD R106, R106, 0x1, -R15.reuse ;  /* 0x000000016a6ac824 */ /* 0x100fe200078e0a0f */
[C---:B------:R-:W-:Y:S01]  /*1210*/  ISETP.GT.U32.AND P4, PT, R15.reuse, R109, PT ;  /* 0x0000006d0f00720c */ /* 0x040fe20003f84070 */
[----:B------:R-:W-:Y:S01]  /*1220*/  @!P2 IMAD.IADD R96, R96, 0x1, -R15 ;  /* 0x000000016060a824 */ /* 0x000fe200078e0a0f */
[----:B------:R-:W-:Y:S01]  /*1230*/  ISETP.GT.U32.AND P2, PT, R15, R101, PT ;  /* 0x000000650f00720c */ /* 0x000fe20003f44070 */
[----:B------:R-:W-:-:S04]  /*1240*/  IMAD.HI.U32 R8, R10, R100, RZ ;  /* 0x000000640a087227 */ /* 0x000fc800078e00ff */
[----:B------:R-:W-:Y:S02]  /*1250*/  IMAD.MOV R12, RZ, RZ, -R9 ;  /* 0x000000ffff0c7224 */ /* 0x000fe400078e0a09 */
[----:B------:R-:W-:-:S04]  /*1260*/  IMAD.HI.U32 R10, R10, R104, RZ ;  /* 0x000000680a0a7227 */ /* 0x000fc800078e00ff */
[----:B------:R-:W-:Y:S02]  /*1270*/  IMAD R93, R15, R12, R93 ;  /* 0x0000000c0f5d7224 */ /* 0x000fe400078e025d */
[----:B------:R-:W-:Y:S02]  /*1280*/  IMAD.MOV R10, RZ, RZ, -R10 ;  /* 0x000000ffff0a7224 */ /* 0x000fe400078e0a0a */
[--C-:B------:R-:W-:Y:S01]  /*1290*/  @!P3 IMAD.IADD R95, R95, 0x1, -R15.reuse ;  /* 0x000000015f5fb824 */ /* 0x100fe200078e0a0f */
[----:B------:R-:W-:Y:S01]  /*12a0*/  ISETP.GT.U32.AND P3, PT, R15, R106, PT ;  /* 0x0000006a0f00720c */ /* 0x000fe20003f64070 */
[--C-:B------:R-:W-:Y:S01]  /*12b0*/  @!P5 IMAD.IADD R107, R107, 0x1, -R15.reuse ;  /* 0x000000016b6bd824 */ /* 0x100fe200078e0a0f */
[C---:B------:R-:W-:Y:S01]  /*12c0*/  ISETP.GT.U32.AND P5, PT, R15.reuse, R93, PT ;  /* 0x0000005d0f00720c */ /* 0x040fe20003fa4070 */
[C---:B------:R-:W-:Y:S01]  /*12d0*/  IMAD R104, R15.reuse, R10, R104 ;  /* 0x0000000a0f687224 */ /* 0x040fe200078e0268 */
[----:B------:R-:W-:Y:S01]  /*12e0*/  LOP3.LUT R10, R4, 0x28, RZ, 0xfc, !PT ;  /* 0x00000028040a7812 */ /* 0x000fe200078efcff */
[----:B------:R-:W-:Y:S01]  /*12f0*/  @!P6 IMAD.IADD R94, R94, 0x1, -R15 ;  /* 0x000000015e5ee824 */ /* 0x000fe200078e0a0f */
[----:B------:R-:W-:Y:S01]  /*1300*/  ISETP.GT.U32.AND P6, PT, R15, R102, PT ;  /* 0x000000660f00720c */ /* 0x000fe20003fc4070 */
[----:B------:R-:W-:-:S02]  /*1310*/  IMAD.MOV R8, RZ, RZ, -R8 ;  /* 0x000000ffff087224 */ /* 0x000fc400078e0a08 */
[--C-:B------:R-:W-:Y:S01]  /*1320*/  @!P4 IMAD.IADD R109, R109, 0x1, -R15.reuse ;  /* 0x000000016d6dc824 */ /* 0x100fe200078e0a0f */
[----:B------:R-:W-:Y:S01]  /*1330*/  ISETP.GT.U32.AND P4, PT, R15, R95, PT ;  /* 0x0000005f0f00720c */ /* 0x000fe20003f84070 */
[--C-:B------:R-:W-:Y:S01]  /*1340*/  @!P2 IMAD.IADD R101, R101, 0x1, -R15.reuse ;  /* 0x000000016565a824 */ /* 0x100fe200078e0a0f */
[C---:B------:R-:W-:Y:S01]  /*1350*/  ISETP.GT.U32.AND P2, PT, R15.reuse, R104, PT ;  /* 0x000000680f00720c */ /* 0x040fe20003f44070 */
[----:B------:R-:W-:Y:S01]  /*1360*/  IMAD R100, R15, R8, R100 ;  /* 0x000000080f647224 */ /* 0x000fe200078e0264 */
[----:B0-----:R-:W-:Y:S01]  /*1370*/  R2UR UR12, R11 ;  /* 0x000000000b0c72ca */ /* 0x001fe200000e0000 */
[--C-:B------:R-:W-:Y:S01]  /*1380*/  @!P0 IMAD.IADD R105, R105, 0x1, -R15.reuse ;  /* 0x0000000169698824 */ /* 0x100fe200078e0a0f */
[C---:B------:R-:W-:Y:S01]  /*1390*/  LOP3.LUT R8, R4.reuse, 0x10, RZ, 0xfc, !PT ;  /* 0x0000001004087812 */ /* 0x040fe200078efcff */
[----:B------:R-:W-:Y:S01]  /*13a0*/  IMAD R9, R4, UR20, RZ ;  /* 0x0000001404097c24 */ /* 0x000fe2000f8e02ff */
[----:B------:R-:W-:Y:S01]  /*13b0*/  ISETP.GT.U32.AND P0, PT, R15, R100, PT ;  /* 0x000000640f00720c */ /* 0x000fe20003f04070 */
[----:B------:R-:W-:Y:S01]  /*13c0*/  @!P5 IMAD.IADD R93, R93, 0x1, -R15 ;  /* 0x000000015d5dd824 */ /* 0x000fe200078e0a0f */
[----:B------:R-:W-:Y:S01]  /*13d0*/  PLOP3.LUT P5, PT, PT, PT, UP1, 0x80, 0x8 ;  /* 0x000000000008781c */ /* 0x000fe20003faf018 */
[----:B------:R-:W-:-:S02]  /*13e0*/  IMAD R39, R62, 0x2, R9 ;  /* 0x000000023e277824 */ /* 0x000fc400078e0209 */
[--C-:B------:R-:W-:Y:S01]  /*13f0*/  @!P6 IMAD.IADD R102, R102, 0x1, -R15.reuse ;  /* 0x000000016666e824 */ /* 0x100fe200078e0a0f */
[----:B------:R-:W-:Y:S01]  /*1400*/  ISETP.GT.U32.AND P6, PT, R15, R93, PT ;  /* 0x0000005d0f00720c */ /* 0x000fe20003fc4070 */
[----:B------:R-:W-:Y:S01]  /*1410*/  @!P4 IMAD.IADD R95, R95, 0x1, -R15 ;  /* 0x000000015f5fc824 */ /* 0x000fe200078e0a0f */
[C---:B------:R-:W-:Y:S01]  /*1420*/  ISETP.GT.U32.AND P4, PT, R15.reuse, R101, PT ;  /* 0x000000650f00720c */ /* 0x040fe20003f84070 */
[----:B------:R-:W-:Y:S01]  /*1430*/  IMAD R55, R62, 0x2, R39 ;  /* 0x000000023e377824 */ /* 0x000fe200078e0227 */
[----:B------:R-:W-:Y:S01]  /*1440*/  UIADD3 UR14, UPT, UPT, UR12, UR4, URZ ;  /* 0x000000040c0e7290 */ /* 0x000fe2000fffe0ff */
[----:B------:R-:W-:Y:S01]  /*1450*/  @!P2 IMAD.IADD R104, R104, 0x1, -R15 ;  /* 0x000000016868a824 */ /* 0x000fe200078e0a0f */
[----:B------:R-:W-:Y:S01]  /*1460*/  BAR.SYNC.DEFER_BLOCKING 0x0 ;  /* 0x0000000000007b1d */ /* 0x000fe20000010000 */
[----:B------:R-:W-:Y:S01]  /*1470*/  ISETP.GT.U32.AND P2, PT, R15, R102, PT ;  /* 0x000000660f00720c */ /* 0x000fe20003f44070 */
[----:B------:R-:W-:Y:S02]  /*1480*/  IMAD R83, R62, 0x2, R55 ;  /* 0x000000023e537824 */ /* 0x000fe400078e0237 */
[----:B------:R-:W-:-:S02]  /*1490*/  @!P0 IMAD.IADD R100, R100, 0x1, -R15 ;  /* 0x0000000164648824 */ /* 0x000fc400078e0a0f */
[C---:B------:R-:W-:Y:S02]  /*14a0*/  IMAD R11, R62.reuse, 0x2, R83 ;  /* 0x000000023e0b7824 */ /* 0x040fe400078e0253 */
[----:B------:R-:W-:Y:S01]  /*14b0*/  @!P6 IMAD.IADD R93, R93, 0x1, -R15 ;  /* 0x000000015d5de824 */ /* 0x000fe200078e0a0f */
[----:B------:R-:W-:Y:S01]  /*14c0*/  ISETP.GT.U32.AND P0, PT, R15, R100, PT ;  /* 0x000000640f00720c */ /* 0x000fe20003f04070 */
[----:B------:R-:W-:Y:S01]  /*14d0*/  IMAD R43, R62, 0x2, R11 ;  /* 0x000000023e2b7824 */ /* 0x000fe200078e020b */
[----:B------:R-:W-:Y:S01]  /*14e0*/  ISETP.GE.AND P6, PT, R28, RZ, PT ;  /* 0x000000ff1c00720c */ /* 0x000fe20003fc6270 */
[--C-:B------:R-:W-:Y:S01]  /*14f0*/  @!P4 IMAD.IADD R101, R101, 0x1, -R15.reuse ;  /* 0x000000016565c824 */ /* 0x100fe200078e0a0f */
[----:B------:R-:W-:Y:S01]  /*1500*/  ISETP.GT.U32.AND P4, PT, R15, R104, PT ;  /* 0x000000680f00720c */ /* 0x000fe20003f84070 */
[----:B------:R-:W-:Y:S01]  /*1510*/  @!P2 IMAD.IADD R102, R102, 0x1, -R15 ;  /* 0x000000016666a824 */ /* 0x000fe200078e0a0f */
[----:B------:R-:W-:Y:S01]  /*1520*/  ISETP.NE.AND P2, PT, R6, RZ, PT ;  /* 0x000000ff0600720c */ /* 0x000fe20003f45270 */
[----:B------:R-:W-:-:S02]  /*1530*/  IMAD R57, R62, 0x2, R43 ;  /* 0x000000023e397824 */ /* 0x000fc400078e022b */
[----:B------:R-:W-:Y:S01]  /*1540*/  @!P3 IMAD.IADD R106, R106, 0x1, -R15 ;  /* 0x000000016a6ab824 */ /* 0x000fe200078e0a0f */
[----:B------:R-:W-:Y:S01]  /*1550*/  PLOP3.LUT P3, PT, PT, PT, UP1, 0x80, 0x8 ;  /* 0x000000000008781c */ /* 0x000fe20003f6f018 */
[----:B------:R-:W-:Y:S02]  /*1560*/  IMAD R13, R62, 0x4, R57 ;  /* 0x000000043e0d7824 */ /* 0x000fe400078e0239 */
[----:B------:R-:W-:Y:S01]  /*1570*/  @!P0 IMAD.IADD R100, R100, 0x1, -R15 ;  /* 0x0000000164648824 */ /* 0x000fe200078e0a0f */
[----:B------:R-:W-:Y:S01]  /*1580*/  ISETP.LT.AND P3, PT, R8, UR11, P3 ;  /* 0x0000000b08007c0c */ /* 0x000fe20009f61270 */
[----:B------:R-:W-:Y:S01]  /*1590*/  IMAD.MOV.U32 R91, RZ, RZ, R5 ;  /* 0x000000ffff5b7224 */ /* 0x000fe200078e0005 */
[----:B------:R-:W-:Y:S01]  /*15a0*/  LOP3.LUT R8, R4, 0x20, RZ, 0xfc, !PT ;  /* 0x0000002004087812 */ /* 0x000fe200078efcff */
[----:B------:R-:W-:Y:S01]  /*15b0*/  IMAD R45, R62, 0x2, R13 ;  /* 0x000000023e2d7824 */ /* 0x000fe200078e020d */
[----:B------:R-:W-:Y:S01]  /*15c0*/  PLOP3.LUT P0, PT, PT, PT, UP1, 0x80, 0x8 ;  /* 0x000000000008781c */ /* 0x000fe20003f0f018 */
[----:B------:R-:W-:Y:S01]  /*15d0*/  @!P4 IMAD.IADD R104, R104, 0x1, -R15 ;  /* 0x000000016868c824 */ /* 0x000fe200078e0a0f */
[----:B------:R-:W-:Y:S01]  /*15e0*/  LOP3.LUT R5, R0, 0x7f, RZ, 0xc0, !PT ;  /* 0x0000007f00057812 */ /* 0x000fe200078ec0ff */
[----:B------:R-:W-:Y:S01]  /*15f0*/  @!P6 IMAD.MOV R91, RZ, RZ, -R91 ;  /* 0x000000ffff5be224 */ /* 0x000fe200078e0a5b */
[----:B------:R-:W-:Y:S01]  /*1600*/  ISETP.LT.AND P5, PT, R8, UR11, P5 ;  /* 0x0000000b08007c0c */ /* 0x000fe2000afa1270 */
[----:B------:R-:W-:Y:S01]  /*1610*/  IMAD R59, R62, 0x2, R45 ;  /* 0x000000023e3b7824 */ /* 0x000fe200078e022d */
[----:B------:R-:W-:-:S02]  /*1620*/  ISETP.LT.AND P0, PT, R10, UR11, P0 ;  /* 0x0000000b0a007c0c */ /* 0x000fc40008701270 */
[----:B------:R-:W-:Y:S02]  /*1630*/  ISETP.NE.U32.AND P4, PT, R5, RZ, PT ;  /* 0x000000ff0500720c */ /* 0x000fe40003f85070 */
[----:B------:R-:W-:Y:S01]  /*1640*/  @!P2 LOP3.LUT R91, RZ, R6, RZ, 0x33, !PT ;  /* 0x00000006ff5ba212 */ /* 0x000fe200078e33ff */
[----:B------:R-:W-:Y:S10]  /*1650*/  BRA.U UP0, `(.L_x_5) ;  /* 0x0000000100187547 */ /* 0x000ff4000b800000 */
[----:B------:R-:W-:Y:S01]  /*1660*/  ELECT P2, URZ, PT ;  /* 0x0000000000ff782f */ /* 0x000fe20003840000 */
[----:B------:R-:W-:Y:S01]  /*1670*/  IMAD.MOV.U32 R6, RZ, RZ, 0x1 ;  /* 0x00000001ff067424 */ /* 0x000fe200078e00ff */
[----:B------:R-:W-:Y:S01]  /*1680*/  UMOV UR4, 0x40 ;  /* 0x0000004000047882 */ /* 0x000fe20000000000 */
[----:B------:R-:W-:Y:S01]  /*1690*/  UVIRTCOUNT.DEALLOC.SMPOOL 0x80 ;  /* 0x000000800000784c */ /* 0x000fe20000000000 */
[----:B------:R-:W-:-:S09]  /*16a0*/  ULEA UR4, UR5, UR4, 0x18 ;  /* 0x0000000405047291 */ /* 0x000fd2000f8ec0ff */
[----:B------:R0:W-:Y:S03]  /*16b0*/  @P2 STS.U8 [UR4], R6 ;  /* 0x00000006ff002988 */ /* 0x0001e60008000004 */
.L_x_5:
[----:B------:R-:W-:Y:S01]  /*16c0*/  STTM.16dp32bit_t0_t15.x16 tmem[UR14], RZ ;  /* 0x000000ff000079ed */ /* 0x000fe20008a0000e */
[----:B------:R-:W-:Y:S01]  /*16d0*/  STTM.16dp32bit_t16_t31.x16 tmem[UR14+0x10], RZ ;  /* 0x000010ff000079ed */ /* 0x000fe20008a2000e */
[----:B------:R-:W1:Y:S02]  /*16e0*/  FENCE.VIEW.ASYNC.T ;  /* 0x00000000000073c6 */ /* 0x000e640000000200 */
[----:B-1----:R-:W-:Y:S01]  /*16f0*/  VOTEU.ALL UP2, P4 ;  /* 0x0000000000ff7886 */ /* 0x002fe20002040000 */
[----:B------:R-:W-:Y:S01]  /*1700*/  VOTEU.ALL UP3, P4 ;  /* 0x0000000000ff7886 */ /* 0x000fe20002060000 */
[----:B------:R-:W-:Y:S01]  /*1710*/  PLOP3.LUT P2, PT, PT, PT, UP1, 0x80, 0x8 ;  /* 0x000000000008781c */ /* 0x000fe20003f4f018 */
[----:B------:R-:W-:Y:S02]  /*1720*/  IMAD R85, R62, 0x2, R59 ;  /* 0x000000023e557824 */ /* 0x000fe400078e023b */
[----:B------:R-:W-:-:S04]  /*1730*/  @!UP2 UIADD3 UR4, UPT, UPT, -UR6, 0x100000, URZ ;  /* 0x001000000604a890 */ /* 0x000fc8000fffe1ff */
[----:B------:R-:W-:Y:S02]  /*1740*/  @!UP2 USHF.L.U32 UR5, UR4, 0xb, URZ ;  /* 0x0000000b0405a899 */ /* 0x000fe400080006ff */
[----:B------:R-:W-:Y:S01]  /*1750*/  @!UP2 USHF.L.U32 UR4, UR4, 0x1, URZ ;  /* 0x000000010404a899 */ /* 0x000fe200080006ff */
[----:B------:R-:W-:Y:S01]  /*1760*/  BAR.SYNC.DEFER_BLOCKING 0x0 ;  /* 0x0000000000007b1d */ /* 0x000fe20000010000 */
[----:B------:R-:W-:Y:S01]  /*1770*/  IMAD R91, R91, UR8, RZ ;  /* 0x000000085b5b7c24 */ /* 0x000fe2000f8e02ff */
[----:B------:R-:W-:Y:S01]  /*1780*/  ISETP.LT.AND P2, PT, R4, UR11, P2 ;  /* 0x0000000b04007c0c */ /* 0x000fe20009741270 */
[----:B------:R-:W-:-:S03]  /*1790*/  IMAD R47, R62, 0x2, R85 ;  /* 0x000000023e2f7824 */ /* 0x000fc600078e0255 */
[C---:B------:R-:W-:Y:S01]  /*17a0*/  IADD3 R90, P6, PT, R91.reuse, UR16, RZ ;  /* 0x000000105b5a7c10 */ /* 0x040fe2000ffde0ff */
[----:B------:R-:W-:Y:S01]  /*17b0*/  IMAD R49, R62, 0x2, R47 ;  /* 0x000000023e317824 */ /* 0x000fe200078e022f */
[----:B------:R-:W-:Y:S02]  /*17c0*/  LOP3.LUT R12, R4, 0x30, RZ, 0xfc, !PT ;  /* 0x00000030040c7812 */ /* 0x000fe400078efcff */
[----:B------:R-:W-:Y:S01]  /*17d0*/  PRMT R147, RZ, 0x7610, R147 ;  /* 0x00007610ff937816 */ /* 0x000fe20000000093 */
[C---:B------:R-:W-:Y:S01]  /*17e0*/  IMAD R63, R62.reuse, 0x2, R49 ;  /* 0x000000023e3f7824 */ /* 0x040fe200078e0231 */
[----:B------:R-:W-:Y:S02]  /*17f0*/  LEA.HI.X.SX32 R91, R91, UR17, 0x1, P6 ;  /* 0x000000115b5b7c11 */ /* 0x000fe4000b0f0eff */
[----:B------:R-:W-:Y:S01]  /*1800*/  PRMT R145, RZ, 0x7610, R145 ;  /* 0x00007610ff917816 */ /* 0x000fe20000000091 */
[----:B------:R-:W-:Y:S01]  /*1810*/  IMAD R19, R62, 0x4, R63 ;  /* 0x000000043e137824 */ /* 0x000fe200078e023f */
[----:B0-----:R-:W-:-:S02]  /*1820*/  IADD3 R6, P6, PT, R9, R90, RZ ;  /* 0x0000005a09067210 */ /* 0x001fc40007fde0ff */
[----:B------:R-:W-:Y:S02]  /*1830*/  PRMT R149, RZ, 0x7610, R149 ;  /* 0x00007610ff957816 */ /* 0x000fe40000000095 */
[----:B------:R-:W-:Y:S01]  /*1840*/  LOP3.LUT R17, R4, 0x38, RZ, 0xfc, !PT ;  /* 0x0000003804117812 */ /* 0x000fe200078efcff */
[----:B------:R-:W-:Y:S01]  /*1850*/  @P2 IMAD.MOV.U32 R8, RZ, RZ, R6 ;  /* 0x000000ffff082224 */ /* 0x000fe200078e0006 */
[----:B------:R-:W-:Y:S01]  /*1860*/  LEA.HI.X.SX32 R9, R9, R91, 0x1, P6 ;  /* 0x0000005b09097211 */ /* 0x000fe200030f0eff */
[----:B------:R-:W0:Y:S02]  /*1870*/  FENCE.VIEW.ASYNC.S ;  /* 0x00000000000073c6 */ /* 0x000e240000000000 */
[----:B0-----:R0:W1:Y:S02]  /*1880*/  @!UP3 SYNCS.EXCH.64 URZ, [UR10], UR4 ;  /* 0x000000040affb5b2 */ /* 0x0010640008000100 */
[----:B-1----:R-:W-:Y:S01]  /*1890*/  BAR.SYNC.DEFER_BLOCKING 0x0 ;  /* 0x0000000000007b1d */ /* 0x002fe20000010000 */
[----:B------:R-:W-:-:S04]  /*18a0*/  IMAD R51, R62, 0x2, R19 ;  /* 0x000000023e337824 */ /* 0x000fc800078e0213 */
[----:B------:R-:W-:Y:S01]  /*18b0*/  IMAD R67, R62, 0x2, R51 ;  /* 0x000000023e437824 */ /* 0x000fe200078e0233 */
[C---:B------:R-:W-:Y:S02]  /*18c0*/  LOP3.LUT R16, R4.reuse, 0x2, RZ, 0xfc, !PT ;  /* 0x0000000204107812 */ /* 0x040fe400078efcff */
[----:B------:R-:W-:Y:S01]  /*18d0*/  LOP3.LUT R18, R4, 0xa, RZ, 0xfc, !PT ;  /* 0x0000000a04127812 */ /* 0x000fe200078efcff */
[C---:B------:R-:W-:Y:S01]  /*18e0*/  IMAD R89, R62.reuse, 0x2, R67 ;  /* 0x000000023e597824 */ /* 0x040fe200078e0243 */
[----:B------:R-:W-:Y:S02]  /*18f0*/  PRMT R151, RZ, 0x7610, R151 ;  /* 0x00007610ff977816 */ /* 0x000fe40000000097 */
[----:B------:R-:W-:Y:S01]  /*1900*/  PRMT R159, RZ, 0x7610, R159 ;  /* 0x00007610ff9f7816 */ /* 0x000fe2000000009f */
[----:B------:R-:W-:Y:S01]  /*1910*/  IMAD R35, R62, 0x2, R89 ;  /* 0x000000023e237824 */ /* 0x000fe200078e0259 */
[----:B------:R-:W-:Y:S02]  /*1920*/  LOP3.LUT R40, R4, 0x1a, RZ, 0xfc, !PT ;  /* 0x0000001a04287812 */ /* 0x000fe400078efcff */
[----:B------:R-:W-:-:S02]  /*1930*/  PRMT R157, RZ, 0x7610, R157 ;  /* 0x00007610ff9d7816 */ /* 0x000fc4000000009d */
[C---:B------:R-:W-:Y:S02]  /*1940*/  LOP3.LUT R38, R4.reuse, 0x12, RZ, 0xfc, !PT ;  /* 0x0000001204267812 */ /* 0x040fe400078efcff */
[----:B------:R-:W-:Y:S02]  /*1950*/  PRMT R124, RZ, 0x7610, R124 ;  /* 0x00007610ff7c7816 */ /* 0x000fe4000000007c */
[----:B------:R-:W-:Y:S02]  /*1960*/  LOP3.LUT R42, R4, 0x22, RZ, 0xfc, !PT ;  /* 0x00000022042a7812 */ /* 0x000fe400078efcff */
[----:B------:R-:W-:Y:S01]  /*1970*/  PRMT R155, RZ, 0x7610, R155 ;  /* 0x00007610ff9b7816 */ /* 0x000fe2000000009b */
[----:B------:R1:W2:Y:S01]  /*1980*/  @P2 LDG.E.U8 R143, desc[UR26][R8.64] ;  /* 0x0000001a088f2981 */ /* 0x0002a2000c1e1100 */
[----:B------:R-:W-:Y:S02]  /*1990*/  PLOP3.LUT P2, PT, PT, PT, UP1, 0x80, 0x8 ;  /* 0x000000000008781c */ /* 0x000fe40003f4f018 */
[----:B------:R-:W-:-:S02]  /*19a0*/  PRMT R153, RZ, 0x7610, R153 ;  /* 0x00007610ff997816 */ /* 0x000fc40000000099 */
[----:B------:R-:W-:Y:S02]  /*19b0*/  PRMT R125, RZ, 0x7610, R125 ;  /* 0x00007610ff7d7816 */ /* 0x000fe4000000007d */
[----:B------:R-:W-:Y:S02]  /*19c0*/  PRMT R156, RZ, 0x7610, R156 ;  /* 0x00007610ff9c7816 */ /* 0x000fe4000000009c */
[----:B------:R-:W-:Y:S02]  /*19d0*/  PRMT R164, RZ, 0x7610, R164 ;  /* 0x00007610ffa47816 */ /* 0x000fe400000000a4 */
[----:B------:R-:W-:Y:S02]  /*19e0*/  LOP3.LUT R50, R4, 0xc, RZ, 0xfc, !PT ;  /* 0x0000000c04327812 */ /* 0x000fe400078efcff */
[----:B------:R-:W-:Y:S02]  /*19f0*/  PRMT R160, RZ, 0x7610, R160 ;  /* 0x00007610ffa07816 */ /* 0x000fe400000000a0 */
[----:B------:R-:W-:-:S02]  /*1a00*/  PRMT R162, RZ, 0x7610, R162 ;  /* 0x00007610ffa27816 */ /* 0x000fc400000000a2 */
[----:B------:R-:W-:Y:S02]  /*1a10*/  LOP3.LUT R56, R4, 0x24, RZ, 0xfc, !PT ;  /* 0x0000002404387812 */ /* 0x000fe400078efcff */
[----:B------:R-:W-:Y:S02]  /*1a20*/  PRMT R131, RZ, 0x7610, R131 ;  /* 0x00007610ff837816 */ /* 0x000fe40000000083 */
[----:B------:R-:W-:Y:S02]  /*1a30*/  PRMT R133, RZ, 0x7610, R133 ;  /* 0x00007610ff857816 */ /* 0x000fe40000000085 */
[----:B------:R-:W-:Y:S02]  /*1a40*/  PRMT R158, RZ, 0x7610, R158 ;  /* 0x00007610ff9e7816 */ /* 0x000fe4000000009e */
[----:B------:R-:W-:Y:S02]  /*1a50*/  LEA.HI R66, R0, 0x1e, RZ, 0x1a ;  /* 0x0000001e00427811 */ /* 0x000fe400078fd0ff */
[----:B------:R-:W-:-:S02]  /*1a60*/  PRMT R137, RZ, 0x7610, R137 ;  /* 0x00007610ff897816 */ /* 0x000fc40000000089 */
[C---:B------:R-:W-:Y:S02]  /*1a70*/  LEA.HI R86, R0.reuse, 0xe, RZ, 0x1a ;  /* 0x0000000e00567811 */ /* 0x040fe400078fd0ff */
[----:B------:R-:W-:Y:S02]  /*1a80*/  LEA.HI R98, R0, 0x2e, RZ, 0x1a ;  /* 0x0000002e00627811 */ /* 0x000fe400078fd0ff */
[----:B------:R-:W-:Y:S02]  /*1a90*/  PRMT R135, RZ, 0x7610, R135 ;  /* 0x00007610ff877816 */ /* 0x000fe40000000087 */
[----:B------:R-:W-:Y:S01]  /*1aa0*/  PRMT R139, RZ, 0x7610, R139 ;  /* 0x00007610ff8b7816 */ /* 0x000fe2000000008b */
[----:B------:R-:W-:Y:S01]  /*1ab0*/  IMAD R123, R65, UR21, RZ ;  /* 0x00000015417b7c24 */ /* 0x000fe2000f8e02ff */
[----:B-1----:R-:W-:Y:S02]  /*1ac0*/  IADD3 R8, P6, PT, R11, R90, RZ ;  /* 0x0000005a0b087210 */ /* 0x002fe40007fde0ff */
[----:B------:R-:W-:-:S02]  /*1ad0*/  LOP3.LUT R64, R4, 0x34, RZ, 0xfc, !PT ;  /* 0x0000003404407812 */ /* 0x000fc400078efcff */
[----:B------:R-:W-:Y:S01]  /*1ae0*/  LOP3.LUT R87, R4, 0x36, RZ, 0xfc, !PT ;  /* 0x0000003604577812 */ /* 0x000fe200078efcff */
[----:B------:R-:W-:Y:S01]  /*1af0*/  IMAD R53, R62, 0x2, R35 ;  /* 0x000000023e357824 */ /* 0x000fe200078e0223 */
[-C--:B------:R-:W-:Y:S01]  /*1b00*/  LEA.HI.X.SX32 R11, R11, R91.reuse, 0x1, P6 ;  /* 0x0000005b0b0b7211 */ /* 0x080fe200030f0eff */
[----:B------:R-:W-:Y:S01]  /*1b10*/  @P1 IMAD.MOV.U32 R14, RZ, RZ, R8 ;  /* 0x000000ffff0e1224 */ /* 0x000fe200078e0008 */
[C---:B------:R-:W-:Y:S02]  /*1b20*/  IADD3 R10, P6, PT, R13.reuse, R90, RZ ;  /* 0x0000005a0d0a7210 */ /* 0x040fe40007fde0ff */
[----:B------:R-:W-:Y:S01]  /*1b30*/  PRMT R127, RZ, 0x7610, R127 ;  /* 0x00007610ff7f7816 */ /* 0x000fe2000000007f */
[----:B------:R-:W-:Y:S01]  /*1b40*/  @P1 IMAD.MOV.U32 R15, RZ, RZ, R11 ;  /* 0x000000ffff0f1224 */ /* 0x000fe200078e000b */
[----:B------:R-:W-:Y:S01]  /*1b50*/  ISETP.LT.AND P2, PT, R12, UR11, P2 ;  /* 0x0000000b0c007c0c */ /* 0x000fe20009741270 */
[----:B------:R-:W-:Y:S01]  /*1b60*/  @P3 IMAD.MOV.U32 R12, RZ, RZ, R10 ;  /* 0x000000ffff0c3224 */ /* 0x000fe200078e000a */
[----:B------:R-:W-:Y:S01]  /*1b70*/  LEA.HI.X.SX32 R13, R13, R91, 0x1, P6 ;  /* 0x0000005b0d0d7211 */ /* 0x000fe200030f0eff */
[----:B------:R-:W-:Y:S01]  /*1b80*/  IMAD R69, R62, 0x2, R53 ;  /* 0x000000023e457824 */ /* 0x000fe200078e0235 */
[----:B------:R-:W3:Y:S01]  /*1b90*/  @P1 LDG.E.U8 R145, desc[UR26][R14.64] ;  /* 0x0000001a0e911981 */ /* 0x000ee2000c1e1100 */
[----:B------:R-:W-:-:S02]  /*1ba0*/  PRMT R129, RZ, 0x7610, R129 ;  /* 0x00007610ff817816 */ /* 0x000fc40000000081 */
[----:B------:R-:W-:Y:S01]  /*1bb0*/  PRMT R126, RZ, 0x7610, R126 ;  /* 0x00007610ff7e7816 */ /* 0x000fe2000000007e */
[----:B------:R1:W4:Y:S01]  /*1bc0*/  @P3 LDG.E.U8 R147, desc[UR26][R12.64] ;  /* 0x0000001a0c933981 */ /* 0x000322000c1e1100 */
[----:B------:R-:W-:Y:S02]  /*1bd0*/  PLOP3.LUT P1, PT, PT, PT, UP1, 0x80, 0x8 ;  /* 0x000000000008781c */ /* 0x000fe40003f2f018 */
[----:B------:R-:W-:Y:S01]  /*1be0*/  PRMT R128, RZ, 0x7610, R128 ;  /* 0x00007610ff807816 */ /* 0x000fe20000000080 */
[----:B------:R-:W-:Y:S01]  /*1bf0*/  IMAD.MOV.U32 R111, RZ, RZ, R92 ;  /* 0x000000ffff6f7224 */ /* 0x000fe200078e005c */
[----:B------:R-:W-:Y:S01]  /*1c00*/  PLOP3.LUT P3, PT, PT, PT, UP1, 0x80, 0x8 ;  /* 0x000000000008781c */ /* 0x000fe20003f6f018 */
[----:B------:R-:W5:Y:S01]  /*1c10*/  LDCU UR8, c[0x0][0x3b0] ;  /* 0x00007600ff0877ac */ /* 0x000f620008000800 */
[----:B------:R-:W-:Y:S02]  /*1c20*/  ISETP.LT.AND P1, PT, R17, UR11, P1 ;  /* 0x0000000b11007c0c */ /* 0x000fe40008f21270 */
[----:B------:R-:W-:-:S02]  /*1c30*/  ISETP.LT.AND P3, PT, R16, UR11, P3 ;  /* 0x0000000b10007c0c */ /* 0x000fc40009f61270 */
[----:B-1----:R-:W-:-:S04]  /*1c40*/  IADD3 R12, P6, PT, R19, R90, RZ ;  /* 0x0000005a130c7210 */ /* 0x002fc80007fde0ff */
[----:B------:R-:W-:Y:S01]  /*1c50*/  LEA.HI.X.SX32 R15, R19, R91, 0x1, P6 ;  /* 0x0000005b130f7211 */ /* 0x000fe200030f0eff */
[----:B------:R-:W-:Y:S02]  /*1c60*/  @P5 IMAD.MOV.U32 R14, RZ, RZ, R12 ;  /* 0x000000ffff0e5224 */ /* 0x000fe400078e000c */
[----:B------:R-:W-:-:S03]  /*1c70*/  IMAD R19, R62, 0x4, R69 ;  /* 0x000000043e137824 */ /* 0x000fc600078e0245 */
[----:B------:R1:W2:Y:S01]  /*1c80*/  @P5 LDG.E.U8 R149, desc[UR26][R14.64] ;  /* 0x0000001a0e955981 */ /* 0x0002a2000c1e1100 */
[----:B------:R-:W-:Y:S01]  /*1c90*/  IMAD R61, R62, 0x2, R19 ;  /* 0x000000023e3d7824 */ /* 0x000fe200078e0213 */
[----:B------:R-:W-:-:S03]  /*1ca0*/  PLOP3.LUT P5, PT, PT, PT, UP1, 0x80, 0x8 ;  /* 0x000000000008781c */ /* 0x000fc60003faf018 */
[----:B------:R-:W-:Y:S01]  /*1cb0*/  IMAD R71, R62, 0x2, R61 ;  /* 0x000000023e477824 */ /* 0x000fe200078e023d */
[----:B------:R-:W-:-:S03]  /*1cc0*/  ISETP.LT.AND P5, PT, R18, UR11, P5 ;  /* 0x0000000b12007c0c */ /* 0x000fc6000afa1270 */
[----:B------:R-:W-:Y:S01]  /*1cd0*/  IMAD R73, R62, 0x2, R71 ;  /* 0x000000023e497824 */ /* 0x000fe200078e0247 */
[----:B-1----:R-:W-:-:S04]  /*1ce0*/  IADD3 R14, P6, PT, R35, R90, RZ ;  /* 0x0000005a230e7210 */ /* 0x002fc80007fde0ff */
[-C--:B------:R-:W-:Y:S01]  /*1cf0*/  LEA.HI.X.SX32 R17, R35, R91.reuse, 0x1, P6 ;  /* 0x0000005b23117211 */ /* 0x080fe200030f0eff */
[----:B------:R-:W-:Y:S01]  /*1d00*/  IMAD R75, R62, 0x2, R73 ;  /* 0x000000023e4b7824 */ /* 0x000fe200078e0249 */
[C---:B------:R-:W-:Y:S01]  /*1d10*/  IADD3 R16, P6, PT, R19.reuse, R90, RZ ;  /* 0x0000005a13107210 */ /* 0x040fe20007fde0ff */
[----:B------:R-:W-:Y:S02]  /*1d20*/  @P0 IMAD.MOV.U32 R36, RZ, RZ, R14 ;  /* 0x000000ffff240224 */ /* 0x000fe400078e000e */
[----:B------:R-:W-:Y:S01]  /*1d30*/  @P0 IMAD.MOV.U32 R37, RZ, RZ, R17 ;  /* 0x000000ffff250224 */ /* 0x000fe200078e0011 */
[----:B------:R-:W-:Y:S01]  /*1d40*/  LEA.HI.X.SX32 R19, R19, R91, 0x1, P6 ;  /* 0x0000005b13137211 */ /* 0x000fe200030f0eff */
[----:B------:R-:W-:-:S03]  /*1d50*/  @P2 IMAD.MOV.U32 R18, RZ, RZ, R16 ;  /* 0x000000ffff122224 */ /* 0x000fc600078e0010 */
[----:B------:R-:W2:Y:S04]  /*1d60*/  @P0 LDG.E.U8 R159, desc[UR26][R36.64] ;  /* 0x0000001a249f0981 */ /* 0x000ea8000c1e1100 */
[----:B------:R1:W2:Y:S01]  /*1d70*/  @P2 LDG.E.U8 R151, desc[UR26][R18.64] ;  /* 0x0000001a12972981 */ /* 0x0002a2000c1e1100 */
[----:B------:R-:W-:Y:S02]  /*1d80*/  PLOP3.LUT P0, PT, PT, PT, UP1, 0x80, 0x8 ;  /* 0x000000000008781c */ /* 0x000fe40003f0f018 */
[----:B------:R-:W-:Y:S02]  /*1d90*/  PLOP3.LUT P2, PT, PT, PT, UP1, 0x80, 0x8 ;  /* 0x000000000008781c */ /* 0x000fe40003f4f018 */
[----:B------:R-:W-:Y:S02]  /*1da0*/  ISETP.LT.AND P0, PT, R40, UR11, P0 ;  /* 0x0000000b28007c0c */ /* 0x000fe40008701270 */
[----:B------:R-:W-:-:S02]  /*1db0*/  ISETP.LT.AND P2, PT, R38, UR11, P2 ;  /* 0x0000000b26007c0c */ /* 0x000fc40009741270 */
[----:B-1----:R-:W-:-:S04]  /*1dc0*/  IADD3 R18, P6, PT, R75, R90, RZ ;  /* 0x0000005a4b127210 */ /* 0x002fc80007fde0ff */
[----:B------:R-:W-:Y:S01]  /*1dd0*/  LEA.HI.X.SX32 R35, R75, R91, 0x1, P6 ;  /* 0x0000005b4b237211 */ /* 0x000fe200030f0eff */
[----:B------:R-:W-:Y:S01]  /*1de0*/  @P1 IMAD.MOV.U32 R40, RZ, RZ, R18 ;  /* 0x000000ffff281224 */ /* 0x000fe200078e0012 */
[----:B------:R-:W-:-:S03]  /*1df0*/  IADD3 R36, P6, PT, R39, R90, RZ ;  /* 0x0000005a27247210 */ /* 0x000fc60007fde0ff */
[----:B------:R-:W-:Y:S01]  /*1e00*/  @P1 IMAD.MOV.U32 R41, RZ, RZ, R35 ;  /* 0x000000ffff291224 */ /* 0x000fe200078e0023 */
[----:B------:R-:W-:-:S04]  /*1e10*/  LEA.HI.X.SX32 R37, R39, R91, 0x1, P6 ;  /* 0x0000005b27257211 */ /* 0x000fc800030f0eff */
[----:B------:R1:W2:Y:S01]  /*1e20*/  @P1 LDG.E.U8 R157, desc[UR26][R40.64] ;  /* 0x0000001a289d1981 */ /* 0x0002a2000c1e1100 */
[C---:B------:R-:W-:Y:S02]  /*1e30*/  IADD3 R38, P1, PT, R43.reuse, R90, RZ ;  /* 0x0000005a2b267210 */ /* 0x040fe40007f3e0ff */
[----:B------:R-:W-:Y:S01]  /*1e40*/  PLOP3.LUT P6, PT, PT, PT, UP1, 0x80, 0x8 ;  /* 0x000000000008781c */ /* 0x000fe20003fcf018 */
[----:B------:R-:W2:Y:S01]  /*1e50*/  @P3 LDG.E.U8 R153, desc[UR26][R36.64] ;  /* 0x0000001a24993981 */ /* 0x000ea2000c1e1100 */
[----:B------:R-:W-:Y:S02]  /*1e60*/  LEA.HI.X.SX32 R39, R43, R91, 0x1, P1 ;  /* 0x0000005b2b277211 */ /* 0x000fe400008f0eff */
[----:B------:R-:W-:-:S03]  /*1e70*/  ISETP.LT.AND P1, PT, R42, UR11, P6 ;  /* 0x0000000b2a007c0c */ /* 0x000fc6000b721270 */
[----:B------:R-:W2:Y:S01]  /*1e80*/  @P5 LDG.E.U8 R124, desc[UR26][R38.64] ;  /* 0x0000001a267c5981 */ /* 0x000ea2000c1e1100 */
[----:B-1----:R-:W-:Y:S02]  /*1e90*/  LOP3.LUT R40, R4, 0x18, RZ, 0xfc, !PT ;  /* 0x0000001804287812 */ /* 0x002fe400078efcff */
[----:B------:R-:W-:Y:S02]  /*1ea0*/  PLOP3.LUT P5, PT, PT, PT, UP1, 0x80, 0x8 ;  /* 0x000000000008781c */ /* 0x000fe40003faf018 */
[CC--:B------:R-:W-:Y:S02]  /*1eb0*/  IADD3 R42, P6, PT, R45.reuse, R90.reuse, RZ ;  /* 0x0000005a2d2a7210 */ /* 0x0c0fe40007fde0ff */
[----:B------:R-:W-:Y:S02]  /*1ec0*/  ISETP.LT.AND P5, PT, R40, UR11, P5 ;  /* 0x0000000b28007c0c */ /* 0x000fe4000afa1270 */
[----:B------:R-:W-:Y:S02]  /*1ed0*/  LEA.HI.X.SX32 R43, R45, R91, 0x1, P6 ;  /* 0x0000005b2d2b7211 */ /* 0x000fe400030f0eff */
[----:B------:R-:W-:-:S02]  /*1ee0*/  IADD3 R44, P6, PT, R47, R90, RZ ;  /* 0x0000005a2f2c7210 */ /* 0x000fc40007fde0ff */
[----:B------:R-:W-:Y:S01]  /*1ef0*/  LOP3.LUT R41, R4, 0x2a, RZ, 0xfc, !PT ;  /* 0x0000002a04297812 */ /* 0x000fe200078efcff */
[----:B------:R-:W2:Y:S01]  /*1f00*/  @P2 LDG.E.U8 R125, desc[UR26][R42.64] ;  /* 0x0000001a2a7d2981 */ /* 0x000ea2000c1e1100 */
[----:B------:R-:W-:-:S05]  /*1f10*/  LEA.HI.X.SX32 R45, R47, R91, 0x1, P6 ;  /* 0x0000005b2f2d7211 */ /* 0x000fca00030f0eff */
[----:B------:R-:W2:Y:S01]  /*1f20*/  @P5 LDG.E.U8 R155, desc[UR26][R44.64] ;  /* 0x0000001a2c9b5981 */ /* 0x000ea2000c1e1100 */
[----:B------:R-:W-:Y:S02]  /*1f30*/  PLOP3.LUT P3, PT, PT, PT, UP1, 0x80, 0x8 ;  /* 0x000000000008781c */ /* 0x000fe40003f6f018 */
[----:B------:R-:W-:Y:S02]  /*1f40*/  IADD3 R46, P2, PT, R49, R90, RZ ;  /* 0x0000005a312e7210 */ /* 0x000fe40007f5e0ff */
[----:B------:R-:W-:Y:S02]  /*1f50*/  ISETP.LT.AND P3, PT, R41, UR11, P3 ;  /* 0x0000000b29007c0c */ /* 0x000fe40009f61270 */
[----:B------:R-:W-:Y:S02]  /*1f60*/  LOP3.LUT R41, R4, 0x32, RZ, 0xfc, !PT ;  /* 0x0000003204297812 */ /* 0x000fe400078efcff */
[----:B------:R-:W-:Y:S02]  /*1f70*/  PLOP3.LUT P6, PT, PT, PT, UP1, 0x80, 0x8 ;  /* 0x000000000008781c */ /* 0x000fe40003fcf018 */
[----:B------:R-:W-:-:S02]  /*1f80*/  LEA.HI.X.SX32 R47, R49, R91, 0x1, P2 ;  /* 0x0000005b312f7211 */ /* 0x000fc400010f0eff */
[----:B------:R-:W-:Y:S02]  /*1f90*/  ISETP.LT.AND P2, PT, R41, UR11, P6 ;  /* 0x0000000b29007c0c */ /* 0x000fe4000b741270 */
[CC--:B------:R-:W-:Y:S01]  /*1fa0*/  IADD3 R48, P6, PT, R51.reuse, R90.reuse, RZ ;  /* 0x0000005a33307210 */ /* 0x0c0fe20007fde0ff */
[----:B------:R-:W2:Y:S01]  /*1fb0*/  @P0 LDG.E.U8 R156, desc[UR26][R46.64] ;  /* 0x0000001a2e9c0981 */ /* 0x000ea2000c1e1100 */
[----:B------:R-:W-:Y:S02]  /*1fc0*/  PLOP3.LUT P5, PT, PT, PT, UP1, 0x80, 0x8 ;  /* 0x000000000008781c */ /* 0x000fe40003faf018 */
[----:B------:R-:W-:Y:S02]  /*1fd0*/  LEA.HI.X.SX32 R49, R51, R91, 0x1, P6 ;  /* 0x0000005b33317211 */ /* 0x000fe400030f0eff */
[----:B------:R-:W-:Y:S02]  /*1fe0*/  ISETP.LT.AND P5, PT, R50, UR11, P5 ;  /* 0x0000000b32007c0c */ /* 0x000fe4000afa1270 */
[----:B------:R-:W-:Y:S01]  /*1ff0*/  IADD3 R50, P6, PT, R53, R90, RZ ;  /* 0x0000005a35327210 */ /* 0x000fe20007fde0ff */
[----:B------:R-:W2:Y:S01]  /*2000*/  @P1 LDG.E.U8 R164, desc[UR26][R48.64] ;  /* 0x0000001a30a41981 */ /* 0x000ea2000c1e1100 */
[----:B------:R-:W-:-:S02]  /*2010*/  LOP3.LUT R41, R4, 0x4, RZ, 0xfc, !PT ;  /* 0x0000000404297812 */ /* 0x000fc400078efcff */
[----:B------:R-:W-:Y:S02]  /*2020*/  PLOP3.LUT P0, PT, PT, PT, UP1, 0x80, 0x8 ;  /* 0x000000000008781c */ /* 0x000fe40003f0f018 */
[----:B------:R-:W-:Y:S02]  /*2030*/  IADD3 R52, P1, PT, R61, R90, RZ ;  /* 0x0000005a3d347210 */ /* 0x000fe40007f3e0ff */
[-C--:B------:R-:W-:Y:S02]  /*2040*/  LEA.HI.X.SX32 R51, R53, R91.reuse, 0x1, P6 ;  /* 0x0000005b35337211 */ /* 0x080fe400030f0eff */
[----:B------:R-:W-:Y:S02]  /*2050*/  ISETP.LT.AND P0, PT, R41, UR11, P0 ;  /* 0x0000000b29007c0c */ /* 0x000fe40008701270 */
[----:B------:R-:W-:Y:S01]  /*2060*/  LEA.HI.X.SX32 R53, R61, R91, 0x1, P1 ;  /* 0x0000005b3d357211 */ /* 0x000fe200008f0eff */
[----:B------:R-:W2:Y:S01]  /*2070*/  @P3 LDG.E.U8 R162, desc[UR26][R50.64] ;  /* 0x0000001a32a23981 */ /* 0x000ea2000c1e1100 */
[----:B------:R-:W-:-:S02]  /*2080*/  LOP3.LUT R41, R4, 0x14, RZ, 0xfc, !PT ;  /* 0x0000001404297812 */ /* 0x000fc400078efcff */
[----:B------:R-:W-:Y:S01]  /*2090*/  PLOP3.LUT P6, PT, PT, PT, UP1, 0x80, 0x8 ;  /* 0x000000000008781c */ /* 0x000fe20003fcf018 */
[----:B------:R-:W2:Y:S01]  /*20a0*/  @P2 LDG.E.U8 R160, desc[UR26][R52.64] ;  /* 0x0000001a34a02981 */ /* 0x000ea2000c1e1100 */
[----:B------:R-:W-:Y:S02]  /*20b0*/  PLOP3.LUT P2, PT, PT, PT, UP1, 0x80, 0x8 ;  /* 0x000000000008781c */ /* 0x000fe40003f4f018 */
[----:B------:R-:W-:Y:S02]  /*20c0*/  ISETP.LT.AND P1, PT, R41, UR11, P6 ;  /* 0x0000000b29007c0c */ /* 0x000fe4000b721270 */
[C---:B------:R-:W-:Y:S02]  /*20d0*/  IADD3 R54, P6, PT, R55.reuse, R90, RZ ;  /* 0x0000005a37367210 */ /* 0x040fe40007fde0ff */
[----:B------:R-:W-:Y:S02]  /*20e0*/  ISETP.LT.AND P2, PT, R56, UR11, P2 ;  /* 0x0000000b38007c0c */ /* 0x000fe40009741270 */
[----:B------:R-:W-:-:S02]  /*20f0*/  LEA.HI.X.SX32 R55, R55, R91, 0x1, P6 ;  /* 0x0000005b37377211 */ /* 0x000fc400030f0eff */
[CC--:B------:R-:W-:Y:S02]  /*2100*/  IADD3 R56, P6, PT, R57.reuse, R90.reuse, RZ ;  /* 0x0000005a39387210 */ /* 0x0c0fe40007fde0ff */
[C---:B------:R-:W-:Y:S01]  /*2110*/  LOP3.LUT R41, R4.reuse, 0x1c, RZ, 0xfc, !PT ;  /* 0x0000001c04297812 */ /* 0x040fe200078efcff */
[----:B------:R-:W2:Y:S01]  /*2120*/  @P0 LDG.E.U8 R131, desc[UR26][R54.64] ;  /* 0x0000001a36830981 */ /* 0x000ea2000c1e1100 */
[----:B------:R-:W-:Y:S02]  /*2130*/  PLOP3.LUT P3, PT, PT, PT, UP1, 0x80, 0x8 ;  /* 0x000000000008781c */ /* 0x000fe40003f6f018 */
[----:B------:R-:W-:Y:S02]  /*2140*/  LEA.HI.X.SX32 R57, R57, R91, 0x1, P6 ;  /* 0x0000005b39397211 */ /* 0x000fe400030f0eff */
[----:B------:R-:W-:Y:S02]  /*2150*/  ISETP.LT.AND P3, PT, R41, UR11, P3 ;  /* 0x0000000b29007c0c */ /* 0x000fe40009f61270 */
[----:B------:R-:W-:Y:S01]  /*2160*/  LOP3.LUT R41, R4, 0x3a, RZ, 0xfc, !PT ;  /* 0x0000003a04297812 */ /* 0x000fe200078efcff */
[----:B------:R-:W-:Y:S01]  /*2170*/  IMAD R75, R62, 0x2, R75 ;  /* 0x000000023e4b7824 */ /* 0x000fe200078e024b */
[----:B------:R-:W-:Y:S01]  /*2180*/  PLOP3.LUT P6, PT, PT, PT, UP1, 0x80, 0x8 ;  /* 0x000000000008781c */ /* 0x000fe20003fcf018 */
[----:B------:R-:W3:Y:S01]  /*2190*/  @P5 LDG.E.U8 R133, desc[UR26][R56.64] ;  /* 0x0000001a38855981 */ /* 0x000ee2000c1e1100 */
[----:B------:R-:W-:-:S02]  /*21a0*/  IADD3 R58, P0, PT, R59, R90, RZ ;  /* 0x0000005a3b3a7210 */ /* 0x000fc40007f1e0ff */
[----:B------:R-:W-:Y:S02]  /*21b0*/  ISETP.LT.AND P5, PT, R41, UR11, P6 ;  /* 0x0000000b29007c0c */ /* 0x000fe4000b7a1270 */
[-C--:B------:R-:W-:Y:S02]  /*21c0*/  LEA.HI.X.SX32 R59, R59, R91.reuse, 0x1, P0 ;  /* 0x0000005b3b3b7211 */ /* 0x080fe400000f0eff */
[----:B------:R-:W-:Y:S02]  /*21d0*/  LOP3.LUT R61, R4, 0x2c, RZ, 0xfc, !PT ;  /* 0x0000002c043d7812 */ /* 0x000fe400078efcff */
[----:B------:R-:W-:Y:S01]  /*21e0*/  PLOP3.LUT P0, PT, PT, PT, UP1, 0x80, 0x8 ;  /* 0x000000000008781c */ /* 0x000fe20003f0f018 */
[----:B------:R-:W-:Y:S01]  /*21f0*/  IMAD R81, R66, UR20, RZ ;  /* 0x0000001442517c24 */ /* 0x000fe2000f8e02ff */
[-C--:B------:R-:W-:Y:S01]  /*2200*/  IADD3 R60, P6, PT, R75, R90.reuse, RZ ;  /* 0x0000005a4b3c7210 */ /* 0x080fe20007fde0ff */
[----:B------:R-:W-:Y:S01]  /*2210*/  IMAD R77, R86, UR20, RZ ;  /* 0x00000014564d7c24 */ /* 0x000fe2000f8e02ff */
[----:B------:R-:W-:Y:S01]  /*2220*/  ISETP.LT.AND P0, PT, R61, UR11, P0 ;  /* 0x0000000b3d007c0c */ /* 0x000fe20008701270 */
[----:B------:R-:W-:Y:S01]  /*2230*/  IMAD R79, R98, UR20, RZ ;  /* 0x00000014624f7c24 */ /* 0x000fe2000f8e02ff */
[-C--:B------:R-:W-:Y:S01]  /*2240*/  LEA.HI.X.SX32 R61, R75, R91.reuse, 0x1, P6 ;  /* 0x0000005b4b3d7211 */ /* 0x080fe200030f0eff */
[----:B------:R-:W-:Y:S01]  /*2250*/  IMAD R75, R62, 0x2, R75 ;  /* 0x000000023e4b7824 */ /* 0x000fe200078e024b */
[CC--:B------:R-:W-:Y:S01]  /*2260*/  IADD3 R62, P6, PT, R63.reuse, R90.reuse, RZ ;  /* 0x0000005a3f3e7210 */ /* 0x0c0fe20007fde0ff */
[----:B------:R-:W4:Y:S03]  /*2270*/  @P1 LDG.E.U8 R135, desc[UR26][R58.64] ;  /* 0x0000001a3a871981 */ /* 0x000f26000c1e1100 */
[----:B------:R-:W-:Y:S01]  /*2280*/  LEA.HI.X.SX32 R63, R63, R91, 0x1, P6 ;  /* 0x0000005b3f3f7211 */ /* 0x000fe200030f0eff */
[----:B------:R-:W4:Y:S01]  /*2290*/  @P5 LDG.E.U8 R158, desc[UR26][R60.64] ;  /* 0x0000001a3c9e5981 */ /* 0x000f22000c1e1100 */
[----:B------:R-:W-:-:S03]  /*22a0*/  IADD3 R66, P5, PT, R67, R90, RZ ;  /* 0x0000005a43427210 */ /* 0x000fc60007fbe0ff */
[----:B------:R-:W4:Y:S01]  /*22b0*/  @P3 LDG.E.U8 R137, desc[UR26][R62.64] ;  /* 0x0000001a3e893981 */ /* 0x000f22000c1e1100 */
[-C--:B------:R-:W-:Y:S02]  /*22c0*/  LEA.HI.X.SX32 R67, R67, R91.reuse, 0x1, P5 ;  /* 0x0000005b43437211 */ /* 0x080fe400028f0eff */
[-C--:B------:R-:W-:Y:S02]  /*22d0*/  IADD3 R70, P3, PT, R71, R90.reuse, RZ ;  /* 0x0000005a47467210 */ /* 0x080fe40007f7e0ff */
[-C--:B------:R-:W-:Y:S01]  /*22e0*/  IADD3 R72, P5, PT, R73, R90.reuse, RZ ;  /* 0x0000005a49487210 */ /* 0x080fe20007fbe0ff */
[----:B------:R-:W4:Y:S01]  /*22f0*/  @P2 LDG.E.U8 R139, desc[UR26][R66.64] ;  /* 0x0000001a428b2981 */ /* 0x000f22000c1e1100 */
[----:B------:R-:W-:Y:S02]  /*2300*/  IADD3 R68, P6, PT, R69, R90, RZ ;  /* 0x0000005a45447210 */ /* 0x000fe40007fde0ff */
[-C--:B------:R-:W-:Y:S02]  /*2310*/  LEA.HI.X.SX32 R71, R71, R91.reuse, 0x1, P3 ;  /* 0x0000005b47477211 */ /* 0x080fe400018f0eff */
[----:B------:R-:W-:-:S02]  /*2320*/  LEA.HI.X.SX32 R73, R73, R91, 0x1, P5 ;  /* 0x0000005b49497211 */ /* 0x000fc400028f0eff */
[-C--:B------:R-:W-:Y:S02]  /*2330*/  IADD3 R76, P3, PT, R77, R90.reuse, RZ ;  /* 0x0000005a4d4c7210 */ /* 0x080fe40007f7e0ff */
[----:B------:R-:W-:Y:S02]  /*2340*/  IADD3 R78, P5, PT, R79, R90, RZ ;  /* 0x0000005a4f4e7210 */ /* 0x000fe40007fbe0ff */
[----:B------:R-:W-:Y:S02]  /*2350*/  PLOP3.LUT P1, PT, PT, PT, UP1, 0x80, 0x8 ;  /* 0x000000000008781c */ /* 0x000fe40003f2f018 */
[----:B------:R-:W-:Y:S02]  /*2360*/  LOP3.LUT R65, R4, 0x3c, RZ, 0xfc, !PT ;  /* 0x0000003c04417812 */ /* 0x000fe400078efcff */
[----:B------:R-:W-:Y:S02]  /*2370*/  PLOP3.LUT P2, PT, PT, PT, UP1, 0x80, 0x8 ;  /* 0x000000000008781c */ /* 0x000fe40003f4f018 */
[----:B------:R-:W-:-:S02]  /*2380*/  LEA.HI.X.SX32 R69, R69, R91, 0x1, P6 ;  /* 0x0000005b45457211 */ /* 0x000fc400030f0eff */
[-C--:B------:R-:W-:Y:S02]  /*2390*/  IADD3 R74, P6, PT, R75, R90.reuse, RZ ;  /* 0x0000005a4b4a7210 */ /* 0x080fe40007fde0ff */
[-C--:B------:R-:W-:Y:S02]  /*23a0*/  LEA.HI.X.SX32 R77, R77, R91.reuse, 0x1, P3 ;  /* 0x0000005b4d4d7211 */ /* 0x080fe400018f0eff */
[----:B------:R-:W-:Y:S02]  /*23b0*/  LEA.HI.X.SX32 R79, R79, R91, 0x1, P5 ;  /* 0x0000005b4f4f7211 */ /* 0x000fe400028f0eff */
[----:B------:R-:W-:Y:S02]  /*23c0*/  ISETP.LT.AND P1, PT, R64, UR11, P1 ;  /* 0x0000000b40007c0c */ /* 0x000fe40008f21270 */
[-C--:B------:R-:W-:Y:S02]  /*23d0*/  IADD3 R82, P3, PT, R83, R90.reuse, RZ ;  /* 0x0000005a53527210 */ /* 0x080fe40007f7e0ff */
[----:B------:R-:W-:-:S02]  /*23e0*/  IADD3 R84, P5, PT, R85, R90, RZ ;  /* 0x0000005a55547210 */ /* 0x000fc40007fbe0ff */
[----:B------:R-:W-:Y:S02]  /*23f0*/  ISETP.LT.AND P2, PT, R65, UR11, P2 ;  /* 0x0000000b41007c0c */ /* 0x000fe40009741270 */
[-C--:B------:R-:W-:Y:S02]  /*2400*/  LEA.HI.X.SX32 R75, R75, R91.reuse, 0x1, P6 ;  /* 0x0000005b4b4b7211 */ /* 0x080fe400030f0eff */
[----:B------:R-:W-:Y:S02]  /*2410*/  LEA.HI R64, R0, 0x3e, RZ, 0x1a ;  /* 0x0000003e00407811 */ /* 0x000fe400078fd0ff */
[----:B------:R-:W-:Y:S01]  /*2420*/  IADD3 R80, P6, PT, R81, R90, RZ ;  /* 0x0000005a51507210 */ /* 0x000fe20007fde0ff */
[----:B------:R-:W4:Y:S01]  /*2430*/  @P1 LDG.E.U8 R127, desc[UR26][R70.64] ;  /* 0x0000001a467f1981 */ /* 0x000f22000c1e1100 */
[-C--:B------:R-:W-:Y:S02]  /*2440*/  LEA.HI.X.SX32 R83, R83, R91.reuse, 0x1, P3 ;  /* 0x0000005b53537211 */ /* 0x080fe400018f0eff */
[----:B------:R-:W-:-:S02]  /*2450*/  LEA.HI.X.SX32 R85, R85, R91, 0x1, P5 ;  /* 0x0000005b55557211 */ /* 0x000fc400028f0eff */
[----:B------:R-:W-:Y:S01]  /*2460*/  PLOP3.LUT P3, PT, PT, PT, UP1, 0x80, 0x8 ;  /* 0x000000000008781c */ /* 0x000fe20003f6f018 */
[----:B------:R-:W4:Y:S01]  /*2470*/  @P2 LDG.E.U8 R129, desc[UR26][R74.64] ;  /* 0x0000001a4a812981 */ /* 0x000f22000c1e1100 */
[----:B------:R-:W-:Y:S01]  /*2480*/  PLOP3.LUT P5, PT, PT, PT, UP1, 0x80, 0x8 ;  /* 0x000000000008781c */ /* 0x000fe20003faf018 */
[----:B------:R-:W-:Y:S01]  /*2490*/  IMAD R99, R64, UR20, RZ ;  /* 0x0000001440637c24 */ /* 0x000fe2000f8e02ff */
[----:B------:R-:W-:Y:S02]  /*24a0*/  LEA.HI.X.SX32 R81, R81, R91, 0x1, P6 ;  /* 0x0000005b51517211 */ /* 0x000fe400030f0eff */
[----:B------:R-:W-:Y:S02]  /*24b0*/  IADD3 R88, P6, PT, R89, R90, RZ ;  /* 0x0000005a59587210 */ /* 0x000fe40007fde0ff */
[----:B------:R-:W-:Y:S02]  /*24c0*/  ISETP.LT.AND P3, PT, R87, UR11, P3 ;  /* 0x0000000b57007c0c */ /* 0x000fe40009f61270 */
[----:B------:R-:W-:-:S02]  /*24d0*/  ISETP.LT.AND P5, PT, R86, UR11, P5 ;  /* 0x0000000b56007c0c */ /* 0x000fc4000afa1270 */
[----:B------:R-:W-:Y:S02]  /*24e0*/  PRMT R87, RZ, 0x7610, R87 ;  /* 0x00007610ff577816 */ /* 0x000fe40000000057 */
[-C--:B------:R-:W-:Y:S02]  /*24f0*/  LEA.HI.X.SX32 R89, R89, R91.reuse, 0x1, P6 ;  /* 0x0000005b59597211 */ /* 0x080fe400030f0eff */
[C---:B------:R-:W-:Y:S02]  /*2500*/  IADD3 R90, P6, PT, R99.reuse, R90, RZ ;  /* 0x0000005a635a7210 */ /* 0x040fe40007fde0ff */
[----:B------:R-:W-:Y:S01]  /*2510*/  PLOP3.LUT P1, PT, PT, PT, UP1, 0x80, 0x8 ;  /* 0x000000000008781c */ /* 0x000fe20003f2f018 */
[----:B------:R-:W4:Y:S01]  /*2520*/  @P0 LDG.E.U8 R87, desc[UR26][R68.64] ;  /* 0x0000001a44570981 */ /* 0x000f22000c1e1100 */
[----:B------:R-:W-:Y:S02]  /*2530*/  ISETP.GE.AND P2, PT, R2, RZ, PT ;  /* 0x000000ff0200720c */ /* 0x000fe40003f46270 */
[----:B------:R-:W-:Y:S01]  /*2540*/  PRMT R86, RZ, 0x7610, R86 ;  /* 0x00007610ff567816 */ /* 0x000fe20000000056 */
[----:B------:R-:W4:Y:S01]  /*2550*/  @P5 LDG.E.U8 R126, desc[UR26][R76.64] ;  /* 0x0000001a4c7e5981 */ /* 0x000f22000c1e1100 */
[----:B------:R-:W-:-:S02]  /*2560*/  LEA.HI.X.SX32 R91, R99, R91, 0x1, P6 ;  /* 0x0000005b635b7211 */ /* 0x000fc400030f0eff */
[----:B------:R-:W-:Y:S02]  /*2570*/  LEA.HI R99, R0, 0x1e, RZ, 0x1a ;  /* 0x0000001e00637811 */ /* 0x000fe400078fd0ff */
[----:B------:R-:W-:Y:S01]  /*2580*/  PLOP3.LUT P0, PT, PT, PT, UP1, 0x80, 0x8 ;  /* 0x000000000008781c */ /* 0x000fe20003f0f018 */
[----:B------:R-:W4:Y:S01]  /*2590*/  @P3 LDG.E.U8 R86, desc[UR26][R72.64] ;  /* 0x0000001a48563981 */ /* 0x000f22000c1e1100 */
[----:B------:R-:W-:Y:S02]  /*25a0*/  ISETP.LT.AND P1, PT, R98, UR11, P1 ;  /* 0x0000000b62007c0c */ /* 0x000fe40008f21270 */
[----:B------:R-:W-:Y:S01]  /*25b0*/  ISETP.LT.AND P0, PT, R99, UR11, P0 ;  /* 0x0000000b63007c0c */ /* 0x000fe20008701270 */
[----:B------:R-:W-:Y:S01]  /*25c0*/  IMAD.MOV.U32 R99, RZ, RZ, R97 ;  /* 0x000000ffff637224 */ /* 0x000fe200078e0061 */
[----:B------:R-:W-:Y:S02]  /*25d0*/  ISETP.GE.AND P3, PT, R20, RZ, PT ;  /* 0x000000ff1400720c */ /* 0x000fe40003f66270 */
[----:B------:R-:W-:Y:S01]  /*25e0*/  ISETP.GE.AND P5, PT, R21, RZ, PT ;  /* 0x000000ff1500720c */ /* 0x000fe20003fa6270 */
[----:B------:R-:W-:Y:S01]  /*25f0*/  @!P2 IMAD.MOV R99, RZ, RZ, -R99 ;  /* 0x000000ffff63a224 */ /* 0x000fe200078e0a63 */
[----:B------:R-:W-:-:S05]  /*2600*/  ISETP.GE.AND P2, PT, R22, RZ, PT ;  /* 0x000000ff1600720c */ /* 0x000fca0003f46270 */
[----:B------:R-:W4:Y:S01]  /*2610*/  @P1 LDG.E.U8 R128, desc[UR26][R78.64] ;  /* 0x0000001a4e801981 */ /* 0x000f22000c1e1100 */
[----:B------:R-:W-:-:S03]  /*2620*/  ISETP.GE.AND P1, PT, R3, RZ, PT ;  /* 0x000000ff0300720c */ /* 0x000fc60003f26270 */
[----:B------:R-:W-:Y:S01]  /*2630*/  @!P3 IMAD.MOV R108, RZ, RZ, -R108 ;  /* 0x000000ffff6cb224 */ /* 0x000fe200078e0a6c */
[----:B------:R-:W-:Y:S01]  /*2640*/  ISETP.GE.AND P3, PT, R24, RZ, PT ;  /* 0x000000ff1800720c */ /* 0x000fe20003f66270 */
[----:B------:R-:W-:Y:S01]  /*2650*/  @!P5 IMAD.MOV R109, RZ, RZ, -R109 ;  /* 0x000000ffff6dd224 */ /* 0x000fe200078e0a6d */
[----:B------:R-:W-:Y:S01]  /*2660*/  ISETP.GE.AND P5, PT, R25, RZ, PT ;  /* 0x000000ff1900720c */ /* 0x000fe20003fa6270 */
[----:B------:R-:W-:Y:S01]  /*2670*/  @!P2 IMAD.MOV R96, RZ, RZ, -R96 ;  /* 0x000000ffff60a224 */ /* 0x000fe200078e0a60 */
[----:B------:R-:W-:Y:S02]  /*2680*/  ISETP.GE.AND P2, PT, R26, RZ, PT ;  /* 0x000000ff1a00720c */ /* 0x000fe40003f46270 */
[----:B------:R-:W-:-:S03]  /*2690*/  PRMT R130, RZ, 0x7610, R130 ;  /* 0x00007610ff827816 */ /* 0x000fc60000000082 */
[----:B------:R-:W-:Y:S01]  /*26a0*/  @!P1 IMAD.MOV R111, RZ, RZ, -R111 ;  /* 0x000000ffff6f9224 */ /* 0x000fe200078e0a6f */
[----:B------:R-:W-:Y:S02]  /*26b0*/  ISETP.GE.AND P1, PT, R23, RZ, PT ;  /* 0x000000ff1700720c */ /* 0x000fe40003f26270 */
[----:B------:R-:W-:Y:S01]  /*26c0*/  LOP3.LUT R110, RZ, R7, RZ, 0x33, !PT ;  /* 0x00000007ff6e7212 */ /* 0x000fe200078e33ff */
[----:B------:R-:W-:Y:S01]  /*26d0*/  @!P3 IMAD.MOV R106, RZ, RZ, -R106 ;  /* 0x000000ffff6ab224 */ /* 0x000fe200078e0a6a */
[----:B------:R-:W-:Y:S01]  /*26e0*/  ISETP.GE.AND P3, PT, R29, RZ, PT ;  /* 0x000000ff1d00720c */ /* 0x000fe20003f66270 */
[----:B------:R-:W-:Y:S01]  /*26f0*/  @!P5 IMAD.MOV R107, RZ, RZ, -R107 ;  /* 0x000000ffff6bd224 */ /* 0x000fe200078e0a6b */
[----:B------:R-:W-:Y:S01]  /*2700*/  ISETP.NE.AND P5, PT, R7, RZ, PT ;  /* 0x000000ff0700720c */ /* 0x000fe20003fa5270 */
[----:B------:R-:W4:Y:S01]  /*2710*/  @P0 LDG.E.U8 R130, desc[UR26][R80.64] ;  /* 0x0000001a50820981 */ /* 0x000f22000c1e1100 */
[----:B------:R-:W-:Y:S01]  /*2720*/  LOP3.LUT R97, R4, 0x6, RZ, 0xfc, !PT ;  /* 0x0000000604617812 */ /* 0x000fe200078efcff */
[----:B------:R-:W-:Y:S01]  /*2730*/  @!P2 IMAD.MOV R94, RZ, RZ, -R94 ;  /* 0x000000ffff5ea224 */ /* 0x000fe200078e0a5e */
[----:B------:R-:W-:-:S02]  /*2740*/  PLOP3.LUT P0, PT, PT, PT, UP1, 0x80, 0x8 ;  /* 0x000000000008781c */ /* 0x000fc40003f0f018 */
[C---:B------:R-:W-:Y:S01]  /*2750*/  SEL R99, R110.reuse, R99, !P5 ;  /* 0x000000636e637207 */ /* 0x040fe20006800000 */
[----:B------:R-:W-:Y:S01]  /*2760*/  @!P1 IMAD.MOV R105, RZ, RZ, -R105 ;  /* 0x000000ffff699224 */ /* 0x000fe200078e0a69 */
[----:B------:R-:W-:Y:S01]  /*2770*/  ISETP.LT.AND P0, PT, R97, UR11, P0 ;  /* 0x0000000b61007c0c */ /* 0x000fe20008701270 */
[----:B------:R-:W-:Y:S01]  /*2780*/  IMAD.MOV.U32 R7, RZ, RZ, R95 ;  /* 0x000000ffff077224 */ /* 0x000fe200078e005f */
[----:B------:R-:W-:Y:S01]  /*2790*/  SEL R97, R110, R96, !P5 ;  /* 0x000000606e617207 */ /* 0x000fe20006800000 */
[----:B-----5:R-:W-:Y:S01]  /*27a0*/  IMAD R95, R99, UR8, RZ ;  /* 0x00000008635f7c24 */ /* 0x020fe2000f8e02ff */
[----:B------:R-:W-:Y:S02]  /*27b0*/  LOP3.LUT R92, R0, 0x3f, RZ, 0xc0, !PT ;  /* 0x0000003f005c7812 */ /* 0x000fe400078ec0ff */
[----:B------:R-:W-:Y:S02]  /*27c0*/  PLOP3.LUT P1, PT, PT, PT, UP1, 0x80, 0x8 ;  /* 0x000000000008781c */ /* 0x000fe40003f2f018 */
[----:B------:R-:W-:-:S02]  /*27d0*/  SEL R98, R110, R94, !P5 ;  /* 0x0000005e6e627207 */ /* 0x000fc40006800000 */
[----:B------:R-:W-:Y:S01]  /*27e0*/  IADD3 R122, P6, PT, R123, UR18, RZ ;  /* 0x000000127b7a7c10 */ /* 0x000fe2000ffde0ff */
[----:B------:R-:W-:Y:S01]  /*27f0*/  @!P3 IMAD.MOV R7, RZ, RZ, -R7 ;  /* 0x000000ffff07b224 */ /* 0x000fe200078e0a07 */
[----:B------:R-:W-:Y:S01]  /*2800*/  ISETP.LT.AND P1, PT, R92, UR11, P1 ;  /* 0x0000000b5c007c0c */ /* 0x000fe20008f21270 */
[----:B------:R-:W-:Y:S01]  /*2810*/  IMAD R97, R97, UR8, RZ ;  /* 0x0000000861617c24 */ /* 0x000fe2000f8e02ff */
[----:B------:R-:W-:Y:S01]  /*2820*/  LEA.HI.X.SX32 R123, R123, UR19, 0x1, P6 ;  /* 0x000000137b7b7c11 */ /* 0x000fe2000b0f0eff */
[----:B------:R-:W-:Y:S01]  /*2830*/  IMAD R98, R98, UR8, RZ ;  /* 0x0000000862627c24 */ /* 0x000fe2000f8e02ff */
[----:B------:R-:W-:Y:S02]  /*2840*/  ISETP.GE.AND P2, PT, R32, RZ, PT ;  /* 0x000000ff2000720c */ /* 0x000fe40003f46270 */
[-C--:B------:R-:W-:Y:S01]  /*2850*/  IADD3 R92, P3, PT, R95, R122.reuse, RZ ;  /* 0x0000007a5f5c7210 */ /* 0x080fe20007f7e0ff */
[----:B------:R-:W-:Y:S01]  /*2860*/  IMAD.MOV.U32 R99, RZ, RZ, R93 ;  /* 0x000000ffff637224 */ /* 0x000fe200078e005d */
[----:B------:R-:W-:-:S02]  /*2870*/  IADD3 R94, P6, PT, R97, R122, RZ ;  /* 0x0000007a615e7210 */ /* 0x000fc40007fde0ff */
[-C--:B------:R-:W-:Y:S02]  /*2880*/  LEA.HI.X.SX32 R93, R95, R123.reuse, 0x1, P3 ;  /* 0x0000007b5f5d7211 */ /* 0x080fe400018f0eff */
[C---:B------:R-:W-:Y:S02]  /*2890*/  IADD3 R96, P3, PT, R98.reuse, R122, RZ ;  /* 0x0000007a62607210 */ /* 0x040fe40007f7e0ff */
[-C--:B------:R-:W-:Y:S02]  /*28a0*/  LEA.HI.X.SX32 R95, R97, R123.reuse, 0x1, P6 ;  /* 0x0000007b615f7211 */ /* 0x080fe400030f0eff */
[----:B------:R-:W-:Y:S02]  /*28b0*/  LEA.HI.X.SX32 R97, R98, R123, 0x1, P3 ;  /* 0x0000007b62617211 */ /* 0x000fe400018f0eff */
[----:B------:R-:W-:Y:S01]  /*28c0*/  PLOP3.LUT P3, PT, PT, PT, UP1, 0x80, 0x8 ;  /* 0x000000000008781c */ /* 0x000fe20003f6f018 */
[----:B------:R-:W-:-:S03]  /*28d0*/  @!P2 IMAD.MOV R99, RZ, RZ, -R99 ;  /* 0x000000ffff63a224 */ /* 0x000fc600078e0a63 */
[----:B------:R-:W-:Y:S02]  /*28e0*/  ISETP.LT.AND P3, PT, R64, UR11, P3 ;  /* 0x0000000b40007c0c */ /* 0x000fe40009f61270 */
[----:B------:R-:W-:Y:S02]  /*28f0*/  SEL R99, R110, R99, !P5 ;  /* 0x000000636e637207 */ /* 0x000fe40006800000 */
[----:B------:R-:W-:-:S03]  /*2900*/  PRMT R138, RZ, 0x7610, R138 ;  /* 0x00007610ff8a7816 */ /* 0x000fc6000000008a */
[----:B------:R-:W-:Y:S01]  /*2910*/  IMAD R99, R99, UR8, RZ ;  /* 0x0000000863637c24 */ /* 0x000fe2000f8e02ff */
[----:B------:R-:W-:Y:S02]  /*2920*/  LOP3.LUT R112, R4, 0x16, RZ, 0xfc, !PT ;  /* 0x0000001604707812 */ /* 0x000fe400078efcff */
[----:B------:R-:W-:-:S03]  /*2930*/  PLOP3.LUT P2, PT, PT, PT, UP1, 0x80, 0x8 ;  /* 0x000000000008781c */ /* 0x000fc60003f4f018 */
[----:B------:R-:W5:Y:S01]  /*2940*/  @P3 LDG.E.U8 R138, desc[UR26][R90.64] ;  /* 0x0000001a5a8a3981 */ /* 0x000f62000c1e1100 */
[C---:B------:R-:W-:Y:S02]  /*2950*/  IADD3 R98, P3, PT, R99.reuse, R122, RZ ;  /* 0x0000007a63627210 */ /* 0x040fe40007f7e0ff */
[----:B------:R-:W-:Y:S02]  /*2960*/  PRMT R140, RZ, 0x7610, R140 ;  /* 0x00007610ff8c7816 */ /* 0x000fe4000000008c */
[----:B------:R-:W-:Y:S02]  /*2970*/  LEA.HI.X.SX32 R99, R99, R123, 0x1, P3 ;  /* 0x0000007b63637211 */ /* 0x000fe400018f0eff */
[----:B------:R-:W-:Y:S02]  /*2980*/  ISETP.LT.AND P2, PT, R112, UR11, P2 ;  /* 0x0000000b70007c0c */ /* 0x000fe40009741270 */
[----:B------:R-:W-:Y:S01]  /*2990*/  ISETP.GE.AND P3, PT, R31, RZ, PT ;  /* 0x000000ff1f00720c */ /* 0x000fe20003f66270 */
[----:B------:R-:W5:Y:S01]  /*29a0*/  @P0 LDG.E.U8 R140, desc[UR26][R82.64] ;  /* 0x0000001a528c0981 */ /* 0x000f62000c1e1100 */
[----:B------:R-:W-:-:S02]  /*29b0*/  LOP3.LUT R113, R4, 0x26, RZ, 0xfc, !PT ;  /* 0x0000002604717812 */ /* 0x000fc400078efcff */
[----:B------:R-:W-:Y:S02]  /*29c0*/  PLOP3.LUT P6, PT, PT, PT, UP1, 0x80, 0x8 ;  /* 0x000000000008781c */ /* 0x000fe40003fcf018 */
[----:B------:R-:W-:Y:S02]  /*29d0*/  SEL R112, R110, R111, !P5 ;  /* 0x0000006f6e707207 */ /* 0x000fe40006800000 */
[----:B------:R-:W-:Y:S01]  /*29e0*/  ISETP.GE.AND P0, PT, R30, RZ, PT ;  /* 0x000000ff1e00720c */ /* 0x000fe20003f06270 */
[----:B------:R-:W-:Y:S01]  /*29f0*/  IMAD.MOV.U32 R111, RZ, RZ, R101 ;  /* 0x000000ffff6f7224 */ /* 0x000fe200078e0065 */
[----:B------:R-:W-:Y:S01]  /*2a00*/  PRMT R144, RZ, 0x7610, R144 ;  /* 0x00007610ff907816 */ /* 0x000fe20000000090 */
[----:B------:R-:W-:Y:S01]  /*2a10*/  IMAD R101, R112, UR8, RZ ;  /* 0x0000000870657c24 */ /* 0x000fe2000f8e02ff */
[----:B------:R-:W-:Y:S01]  /*2a20*/  ISETP.LT.AND P6, PT, R113, UR11, P6 ;  /* 0x0000000b71007c0c */ /* 0x000fe2000b7c1270 */
[----:B------:R-:W-:-:S03]  /*2a30*/  IMAD.MOV.U32 R113, RZ, RZ, R100 ;  /* 0x000000ffff717224 */ /* 0x000fc600078e0064 */
[----:B------:R-:W5:Y:S01]  /*2a40*/  @P2 LDG.E.U8 R144, desc[UR26][R84.64] ;  /* 0x0000001a54902981 */ /* 0x000f62000c1e1100 */
[----:B------:R-:W-:Y:S01]  /*2a50*/  @!P3 IMAD.MOV R113, RZ, RZ, -R113 ;  /* 0x000000ffff71b224 */ /* 0x000fe200078e0a71 */
[----:B------:R-:W-:Y:S02]  /*2a60*/  IADD3 R100, P2, PT, R101, R122, RZ ;  /* 0x0000007a65647210 */ /* 0x000fe40007f5e0ff */
[----:B------:R-:W-:Y:S01]  /*2a70*/  ISETP.GE.AND P3, PT, R27, RZ, PT ;  /* 0x000000ff1b00720c */ /* 0x000fe20003f66270 */
[----:B------:R-:W-:Y:S01]  /*2a80*/  @!P0 IMAD.MOV R111, RZ, RZ, -R111 ;  /* 0x000000ffff6f8224 */ /* 0x000fe200078e0a6f */
[----:B------:R-:W-:Y:S02]  /*2a90*/  LEA.HI.X.SX32 R101, R101, R123, 0x1, P2 ;  /* 0x0000007b65657211 */ /* 0x000fe400010f0eff */
[----:B------:R-:W-:Y:S02]  /*2aa0*/  ISETP.GE.AND P0, PT, R33, RZ, PT ;  /* 0x000000ff2100720c */ /* 0x000fe40003f06270 */
[----:B------:R-:W-:-:S02]  /*2ab0*/  ISETP.GE.AND P2, PT, R34, RZ, PT ;  /* 0x000000ff2200720c */ /* 0x000fc40003f46270 */
[C---:B------:R-:W-:Y:S02]  /*2ac0*/  SEL R112, R110.reuse, R105, !P5 ;  /* 0x000000696e707207 */ /* 0x040fe40006800000 */
[C---:B------:R-:W-:Y:S02]  /*2ad0*/  SEL R108, R110.reuse, R108, !P5 ;  /* 0x0000006c6e6c7207 */ /* 0x040fe40006800000 */
[C---:B------:R-:W-:Y:S01]  /*2ae0*/  SEL R109, R110.reuse, R109, !P5 ;  /* 0x0000006d6e6d7207 */ /* 0x040fe20006800000 */
[----:B------:R-:W-:Y:S01]  /*2af0*/  @!P3 IMAD.MOV R103, RZ, RZ, -R103 ;  /* 0x000000ffff67b224 */ /* 0x000fe200078e0a67 */
[C---:B------:R-:W-:Y:S02]  /*2b00*/  SEL R106, R110.reuse, R106, !P5 ;  /* 0x0000006a6e6a7207 */ /* 0x040fe40006800000 */
[C---:B------:R-:W-:Y:S01]  /*2b10*/  SEL R114, R110.reuse, R107, !P5 ;  /* 0x0000006b6e727207 */ /* 0x040fe20006800000 */
[----:B------:R-:W-:Y:S01]  /*2b20*/  @!P0 IMAD.MOV R102, RZ, RZ, -R102 ;  /* 0x000000ffff668224 */ /* 0x000fe200078e0a66 */
[C---:B------:R-:W-:Y:S01]  /*2b30*/  SEL R115, R110.reuse, R7, !P5 ;  /* 0x000000076e737207 */ /* 0x040fe20006800000 */
[----:B------:R-:W-:Y:S01]  /*2b40*/  @!P2 IMAD.MOV R104, RZ, RZ, -R104 ;  /* 0x000000ffff68a224 */ /* 0x000fe200078e0a68 */
[----:B------:R-:W-:Y:S01]  /*2b50*/  SEL R7, R110, R103, !P5 ;  /* 0x000000676e077207 */ /* 0x000fe20006800000 */
[----:B------:R-:W-:-:S02]  /*2b60*/  IMAD R107, R112, UR8, RZ ;  /* 0x00000008706b7c24 */ /* 0x000fc4000f8e02ff */
[----:B------:R-:W-:Y:S02]  /*2b70*/  IMAD R103, R108, UR8, RZ ;  /* 0x000000086c677c24 */ /* 0x000fe4000f8e02ff */
[----:B------:R-:W-:Y:S01]  /*2b80*/  IMAD R105, R109, UR8, RZ ;  /* 0x000000086d697c24 */ /* 0x000fe2000f8e02ff */
[----:B------:R-:W-:Y:S01]  /*2b90*/  SEL R117, R110, R113, !P5 ;  /* 0x000000716e757207 */ /* 0x000fe20006800000 */
[----:B------:R-:W-:Y:S01]  /*2ba0*/  IMAD R109, R106, UR8, RZ ;  /* 0x000000086a6d7c24 */ /* 0x000fe2000f8e02ff */
[C---:B------:R-:W-:Y:S01]  /*2bb0*/  SEL R116, R110.reuse, R111, !P5 ;  /* 0x0000006f6e747207 */ /* 0x040fe20006800000 */
[----:B------:R-:W-:Y:S01]  /*2bc0*/  IMAD R113, R115, UR8, RZ ;  /* 0x0000000873717c24 */ /* 0x000fe2000f8e02ff */
[----:B------:R-:W-:Y:S01]  /*2bd0*/  SEL R119, R110, R102, !P5 ;  /* 0x000000666e777207 */ /* 0x000fe20006800000 */
[----:B------:R-:W-:Y:S01]  /*2be0*/  IMAD R111, R114, UR8, RZ ;  /* 0x00000008726f7c24 */ /* 0x000fe2000f8e02ff */
[----:B------:R-:W-:Y:S01]  /*2bf0*/  SEL R121, R110, R104, !P5 ;  /* 0x000000686e797207 */ /* 0x000fe20006800000 */
[----:B0-----:R-:W-:-:S04]  /*2c00*/  @!UP2 UIADD3 UR4, UPT, UPT, -UR6, 0x100000, URZ ;  /* 0x001000000604a890 */ /* 0x001fc8000fffe1ff */
[----:B------:R-:W-:Y:S02]  /*2c10*/  @!UP2 USHF.L.U32 UR5, UR4, 0xb, URZ ;  /* 0x0000000b0405a899 */ /* 0x000fe400080006ff */
[----:B------:R-:W-:Y:S01]  /*2c20*/  @!UP2 USHF.L.U32 UR4, UR4, 0x1, URZ ;  /* 0x000000010404a899 */ /* 0x000fe200080006ff */
[-C--:B------:R-:W-:Y:S02]  /*2c30*/  IADD3 R106, P3, PT, R107, R122.reuse, RZ ;  /* 0x0000007a6b6a7210 */ /* 0x080fe40007f7e0ff */
[-C--:B------:R-:W-:Y:S02]  /*2c40*/  IADD3 R102, P0, PT, R103, R122.reuse, RZ ;  /* 0x0000007a67667210 */ /* 0x080fe40007f1e0ff */
[----:B------:R-:W-:Y:S01]  /*2c50*/  IADD3 R104, P2, PT, R105, R122, RZ ;  /* 0x0000007a69687210 */ /* 0x000fe20007f5e0ff */
[----:B------:R-:W-:Y:S01]  /*2c60*/  IMAD R119, R119, UR8, RZ ;  /* 0x0000000877777c24 */ /* 0x000fe2000f8e02ff */
[-C--:B------:R-:W-:Y:S01]  /*2c70*/  LEA.HI.X.SX32 R107, R107, R123.reuse, 0x1, P3 ;  /* 0x0000007b6b6b7211 */ /* 0x080fe200018f0eff */
[----:B------:R-:W-:Y:S01]  /*2c80*/  IMAD R115, R116, UR8, RZ ;  /* 0x0000000874737c24 */ /* 0x000fe2000f8e02ff */
[----:B------:R-:W-:Y:S01]  /*2c90*/  PRMT R148, RZ, 0x7610, R148 ;  /* 0x00007610ff947816 */ /* 0x000fe20000000094 */
[----:B------:R-:W-:Y:S01]  /*2ca0*/  IMAD R117, R117, UR8, RZ ;  /* 0x0000000875757c24 */ /* 0x000fe2000f8e02ff */
[-C--:B------:R-:W-:Y:S01]  /*2cb0*/  LEA.HI.X.SX32 R103, R103, R123.reuse, 0x1, P0 ;  /* 0x0000007b67677211 */ /* 0x080fe200000f0eff */
[----:B------:R-:W-:Y:S01]  /*2cc0*/  IMAD R121, R121, UR8, RZ ;  /* 0x0000000879797c24 */ /* 0x000fe2000f8e02ff */
[----:B------:R-:W-:-:S02]  /*2cd0*/  LEA.HI.X.SX32 R105, R105, R123, 0x1, P2 ;  /* 0x0000007b69697211 */ /* 0x000fc400010f0eff */
[-C--:B------:R-:W-:Y:S01]  /*2ce0*/  IADD3 R112, P3, PT, R113, R122.reuse, RZ ;  /* 0x0000007a71707210 */ /* 0x080fe20007f7e0ff */
[----:B------:R-:W-:Y:S01]  /*2cf0*/  IMAD R7, R7, UR8, RZ ;  /* 0x0000000807077c24 */ /* 0x000fe2000f8e02ff */
[-C--:B------:R-:W-:Y:S01]  /*2d00*/  IADD3 R108, P0, PT, R109, R122.reuse, RZ ;  /* 0x0000007a6d6c7210 */ /* 0x080fe20007f1e0ff */
[----:B------:R-:W-:Y:S01]  /*2d10*/  VOTEU.ALL UP1, P4 ;  /* 0x0000000000ff7886 */ /* 0x000fe20002020000 */
[----:B------:R-:W-:Y:S01]  /*2d20*/  IADD3 R110, P2, PT, R111, R122, RZ ;  /* 0x0000007a6f6e7210 */ /* 0x000fe20007f5e0ff */
[----:B------:R-:W5:Y:S01]  /*2d30*/  @P6 LDG.E.U8 R148, desc[UR26][R88.64] ;  /* 0x0000001a58946981 */ /* 0x000f62000c1e1100 */
[-C--:B------:R-:W-:Y:S02]  /*2d40*/  LEA.HI.X.SX32 R113, R113, R123.reuse, 0x1, P3 ;  /* 0x0000007b71717211 */ /* 0x080fe400018f0eff */
[-C--:B------:R-:W-:Y:S01]  /*2d50*/  LEA.HI.X.SX32 R109, R109, R123.reuse, 0x1, P0 ;  /* 0x0000007b6d6d7211 */ /* 0x080fe200000f0eff */
[----:B------:R0:W1:Y:S01]  /*2d60*/  @!UP1 SYNCS.EXCH.64 URZ, [UR13+0x3008], UR4 ;  /* 0x003008040dff95b2 */ /* 0x0000620008000100 */
[----:B------:R-:W-:-:S02]  /*2d70*/  LEA.HI.X.SX32 R111, R111, R123, 0x1, P2 ;  /* 0x0000007b6f6f7211 */ /* 0x000fc400010f0eff */
[-C--:B------:R-:W-:Y:S02]  /*2d80*/  IADD3 R118, P3, PT, R119, R122.reuse, RZ ;  /* 0x0000007a77767210 */ /* 0x080fe40007f7e0ff */
[-C--:B------:R-:W-:Y:S02]  /*2d90*/  IADD3 R114, P0, PT, R115, R122.reuse, RZ ;  /* 0x0000007a73727210 */ /* 0x080fe40007f1e0ff */
[-C--:B------:R-:W-:Y:S02]  /*2da0*/  IADD3 R116, P2, PT, R117, R122.reuse, RZ ;  /* 0x0000007a75747210 */ /* 0x080fe40007f5e0ff */
[----:B------:R-:W-:Y:S01]  /*2db0*/  IADD3 R120, P5, PT, R121, R122, RZ ;  /* 0x0000007a79787210 */ /* 0x000fe20007fbe0ff */
[----:B--2---:R2:W-:Y:S01]  /*2dc0*/  STS.U8 [R5+UR13], R143 ;  /* 0x0000008f05007988 */ /* 0x0045e2000800000d */
[----:B------:R-:W-:Y:S02]  /*2dd0*/  PRMT R132, RZ, 0x7610, R132 ;  /* 0x00007610ff847816 */ /* 0x000fe40000000084 */
[----:B------:R-:W-:Y:S01]  /*2de0*/  PRMT R134, RZ, 0x7610, R134 ;  /* 0x00007610ff867816 */ /* 0x000fe20000000086 */
[----:B---3--:R3:W-:Y:S01]  /*2df0*/  STS.U8 [R5+UR13+0x200], R145 ;  /* 0x0002009105007988 */ /* 0x0087e2000800000d */
[----:B------:R-:W-:-:S02]  /*2e00*/  PRMT R136, RZ, 0x7610, R136 ;  /* 0x00007610ff887816 */ /* 0x000fc40000000088 */
[----:B------:R-:W-:Y:S01]  /*2e10*/  PRMT R142, RZ, 0x7610, R142 ;  /* 0x00007610ff8e7816 */ /* 0x000fe2000000008e */
[----:B----4-:R4:W-:Y:S01]  /*2e20*/  STS.U8 [R5+UR13+0x400], R147 ;  /* 0x0004009305007988 */ /* 0x0109e2000800000d */
[----:B------:R-:W-:Y:S02]  /*2e30*/  IADD3 R122, P6, PT, R7, R122, RZ ;  /* 0x0000007a077a7210 */ /* 0x000fe40007fde0ff */
[----:B------:R-:W-:Y:S01]  /*2e40*/  PRMT R146, RZ, 0x7610, R146 ;  /* 0x00007610ff927816 */ /* 0x000fe20000000092 */
[----:B------:R0:W-:Y:S01]  /*2e50*/  STS.U8 [R5+UR13+0x800], R149 ;  /* 0x0008009505007988 */ /* 0x0001e2000800000d */
[----:B------:R-:W-:Y:S02]  /*2e60*/  PRMT R150, RZ, 0x7610, R150 ;  /* 0x00007610ff967816 */ /* 0x000fe40000000096 */
[----:B------:R-:W-:Y:S01]  /*2e70*/  PRMT R152, RZ, 0x7610, R152 ;  /* 0x00007610ff987816 */ /* 0x000fe20000000098 */
[----:B------:R0:W-:Y:S01]  /*2e80*/  STS.U8 [R5+UR13+0xc00], R151 ;  /* 0x000c009705007988 */ /* 0x0001e2000800000d */
[----:B------:R-:W-:-:S02]  /*2e90*/  PRMT R154, RZ, 0x7610, R154 ;  /* 0x00007610ff9a7816 */ /* 0x000fc4000000009a */
[-C--:B------:R-:W-:Y:S01]  /*2ea0*/  LEA.HI.X.SX32 R119, R119, R123.reuse, 0x1, P3 ;  /* 0x0000007b77777211 */ /* 0x080fe200018f0eff */
[----:B------:R0:W-:Y:S01]  /*2eb0*/  STS.U8 [R5+UR13+0xe00], R157 ;  /* 0x000e009d05007988 */ /* 0x0001e2000800000d */
[----:B------:R-:W-:Y:S02]  /*2ec0*/  PRMT R141, RZ, 0x7610, R141 ;  /* 0x00007610ff8d7816 */ /* 0x000fe4000000008d */
[----:B--2---:R-:W-:Y:S01]  /*2ed0*/  PRMT R143, RZ, 0x7610, R143 ;  /* 0x00007610ff8f7816 */ /* 0x004fe2000000008f */
[----:B------:R2:W-:Y:S01]  /*2ee0*/  STS.U8 [R5+UR13+0x600], R155 ;  /* 0x0006009b05007988 */ /* 0x0005e2000800000d */
[----:B---3--:R-:W-:Y:S02]  /*2ef0*/  PRMT R145, RZ, 0x7610, R145 ;  /* 0x00007610ff917816 */ /* 0x008fe40000000091 */
[----:B----4-:R-:W-:Y:S01]  /*2f00*/  PRMT R147, RZ, 0x7610, R147 ;  /* 0x00007610ff937816 */ /* 0x010fe20000000093 */
[----:B------:R-:W3:Y:S01]  /*2f10*/  @P1 LDG.E.U8 R132, desc[UR26][R92.64] ;  /* 0x0000001a5c841981 */ /* 0x000ee2000c1e1100 */
[----:B------:R-:W-:-:S02]  /*2f20*/  LEA.HI.X.SX32 R115, R115, R123, 0x1, P0 ;  /* 0x0000007b73737211 */ /* 0x000fc400000f0eff */
[-C--:B------:R-:W-:Y:S01]  /*2f30*/  LEA.HI.X.SX32 R117, R117, R123.reuse, 0x1, P2 ;  /* 0x0000007b75757211 */ /* 0x080fe200010f0eff */
[----:B------:R-:W4:Y:S01]  /*2f40*/  @P1 LDG.E.U8 R134, desc[UR26][R94.64] ;  /* 0x0000001a5e861981 */ /* 0x000f22000c1e1100 */
[----:B------:R-:W-:Y:S02]  /*2f50*/  LEA.HI.X.SX32 R121, R121, R123, 0x1, P5 ;  /* 0x0000007b79797211 */ /* 0x000fe400028f0eff */
[----:B0-----:R-:W-:Y:S01]  /*2f60*/  PRMT R149, RZ, 0x7610, R149 ;  /* 0x00007610ff957816 */ /* 0x001fe20000000095 */
[----:B------:R-:W4:Y:S01]  /*2f70*/  @P1 LDG.E.U8 R136, desc[UR26][R96.64] ;  /* 0x0000001a60881981 */ /* 0x000f22000c1e1100 */
[----:B------:R-:W-:Y:S02]  /*2f80*/  PRMT R151, RZ, 0x7610, R151 ;  /* 0x00007610ff977816 */ /* 0x000fe40000000097 */
[----:B------:R-:W-:Y:S01]  /*2f90*/  PRMT R157, RZ, 0x7610, R157 ;  /* 0x00007610ff9d7816 */ /* 0x000fe2000000009d */
[----:B------:R-:W4:Y:S01]  /*2fa0*/  @P1 LDG.E.U8 R142, desc[UR26][R98.64] ;  /* 0x0000001a628e1981 */ /* 0x000f22000c1e1100 */
[----:B--2---:R-:W-:-:S02]  /*2fb0*/  PRMT R155, RZ, 0x7610, R155 ;  /* 0x00007610ff9b7816 */ /* 0x004fc4000000009b */
[----:B------:R-:W-:Y:S01]  /*2fc0*/  LEA.HI.X.SX32 R123, R7, R123, 0x1, P6 ;  /* 0x0000007b077b7211 */ /* 0x000fe200030f0eff */
[----:B------:R-:W2:Y:S04]  /*2fd0*/  @P1 LDG.E.U8 R146, desc[UR26][R100.64] ;  /* 0x0000001a64921981 */ /* 0x000ea8000c1e1100 */
        /* <DEDUP_REMOVED lines=10> */
[----:B------:R-:W2:Y:S01]  /*3080*/  @P1 LDG.E.U8 R155, desc[UR26][R122.64] ;  /* 0x0000001a7a9b1981 */ /* 0x000ea2000c1e1100 */
[----:B------:R-:W-:-:S03]  /*3090*/  LOP3.LUT R7, R5, 0x10, RZ, 0x3c, !PT ;  /* 0x0000001005077812 */ /* 0x000fc600078e3cff */
[----:B------:R-:W-:Y:S04]  /*30a0*/  STS.U8 [R5+UR13+0xa00], R159 ;  /* 0x000a009f05007988 */ /* 0x000fe8000800000d */
[----:B------:R0:W-:Y:S04]  /*30b0*/  STS.U8 [R7+UR13+0x280], R124 ;  /* 0x0002807c07007988 */ /* 0x0001e8000800000d */
[----:B------:R1:W-:Y:S01]  /*30c0*/  STS.U8 [R7+UR13+0x480], R125 ;  /* 0x0004807d07007988 */ /* 0x0003e2000800000d */
[----:B0-----:R-:W-:-:S03]  /*30d0*/  LOP3.LUT R124, R5, 0x20, RZ, 0x3c, !PT ;  /* 0x00000020057c7812 */ /* 0x001fc600078e3cff */
[----:B------:R0:W-:Y:S01]  /*30e0*/  STS.U8 [R7+UR13+0x80], R153 ;  /* 0x0000809907007988 */ /* 0x0001e2000800000d */
[----:B-1----:R-:W-:-:S03]  /*30f0*/  LOP3.LUT R125, R5, 0x30, RZ, 0x3c, !PT ;  /* 0x00000030057d7812 */ /* 0x002fc600078e3cff */
[----:B------:R0:W-:Y:S04]  /*3100*/  STS.U8 [R7+UR13+0x680], R156 ;  /* 0x0006809c07007988 */ /* 0x0001e8000800000d */
        /* <DEDUP_REMOVED lines=16> */
[----:B-----5:R0:W-:Y:S04]  /*3210*/  STS.U8 [R125+UR13+0xf80], R138 ;  /* 0x000f808a7d007988 */ /* 0x0201e8000800000d */
[----:B------:R0:W-:Y:S04]  /*3220*/  STS.U8 [R125+UR13+0x180], R140 ;  /* 0x0001808c7d007988 */ /* 0x0001e8000800000d */
[----:B------:R0:W-:Y:S01]  /*3230*/  STS.U8 [R125+UR13+0x580], R144 ;  /* 0x000580907d007988 */ /* 0x0001e2000800000d */
[----:B------:R-:W-:-:S04]  /*3240*/  UISETP.NE.U32.AND UP1, UPT, UR7, URZ, UPT ;  /* 0x000000ff0700728c */ /* 0x000fc8000bf25070 */
[----:B------:R-:W-:Y:S02]  /*3250*/  UISETP.LT.OR UP2, UPT, UR32, 0x40, UP1 ;  /* 0x000000402000788c */ /* 0x000fe40008f41670 */
[----:B------:R-:W-:Y:S01]  /*3260*/  UISETP.GE.AND UP3, UPT, UR32, 0x80, UPT ;  /* 0x000000802000788c */ /* 0x000fe2000bf66270 */
[----:B------:R0:W-:Y:S04]  /*3270*/  STS.U8 [R125+UR13+0x980], R148 ;  /* 0x000980947d007988 */ /* 0x0001e8000800000d */
[----:B---3--:R0:W-:Y:S04]  /*3280*/  STS.U8 [R5+UR13+0x2000], R132 ;  /* 0x0020008405007988 */ /* 0x0081e8000800000d */
[----:B----4-:R0:W-:Y:S04]  /*3290*/  STS.U8 [R5+UR13+0x2200], R134 ;  /* 0x0022008605007988 */ /* 0x0101e8000800000d */
[----:B------:R0:W-:Y:S04]  /*32a0*/  STS.U8 [R5+UR13+0x2400], R136 ;  /* 0x0024008805007988 */ /* 0x0001e8000800000d */
[----:B------:R0:W-:Y:S04]  /*32b0*/  STS.U8 [R5+UR13+0x2600], R142 ;  /* 0x0026008e05007988 */ /* 0x0001e8000800000d */
[----:B--2---:R0:W-:Y:S04]  /*32c0*/  STS.U8 [R7+UR13+0x2080], R146 ;  /* 0x0020809207007988 */ /* 0x0041e8000800000d */
        /* <DEDUP_REMOVED lines=10> */
[----:B------:R0:W-:Y:S01]  /*3370*/  STS.U8 [R125+UR13+0x2780], R155 ;  /* 0x0027809b7d007988 */ /* 0x0001e2000800000d */
[----:B------:R1:W-:Y:S06]  /*3380*/  MEMBAR.ALL.CTA ;  /* 0x0000000000007992 */ /* 0x0003ec0000008000 */
[----:B-1----:R-:W1:Y:S02]  /*3390*/  FENCE.VIEW.ASYNC.S ;  /* 0x00000000000073c6 */ /* 0x002e640000000000 */
[----:B-1----:R-:W-:Y:S06]  /*33a0*/  BAR.SYNC.DEFER_BLOCKING 0x0 ;  /* 0x0000000000007b1d */ /* 0x002fec0000010000 */
[----:B------:R-:W-:Y:S05]  /*33b0*/  BRA.U UP2, `(.L_x_6) ;  /* 0x0000000102687547 */ /* 0x000fea000b800000 */
[----:B------:R-:W-:Y:S02]  /*33c0*/  UIADD3 UR4, UPT, UPT, UR13, 0x2000, URZ ;  /* 0x000020000d047890 */ /* 0x000fe4000fffe0ff */
[----:B------:R-:W-:Y:S02]  /*33d0*/  USHF.R.U32.HI UR6, URZ, 0x4, UR13 ;  /* 0x00000004ff067899 */ /* 0x000fe4000801160d */
[----:B------:R-:W-:Y:S02]  /*33e0*/  USHF.R.U32.HI UR4, URZ, 0x4, UR4 ;  /* 0x00000004ff047899 */ /* 0x000fe40008011604 */
[----:B------:R-:W-:Y:S02]  /*33f0*/  USGXT.U32 UR6, UR6, 0xe ;  /* 0x0000000e0606789a */ /* 0x000fe40008000000 */
[----:B------:R-:W-:Y:S01]  /*3400*/  USGXT.U32 UR8, UR4, 0xe ;  /* 0x0000000e0408789a */ /* 0x000fe20008000000 */
[----:B------:R-:W-:Y:S01]  /*3410*/  UMOV UR16, 0xffffff80 ;  /* 0xffffff8000107882 */ /* 0x000fe20000000000 */
[----:B------:R-:W-:Y:S01]  /*3420*/  UMOV UR17, 0x7fffbfdf ;  /* 0x7fffbfdf00117882 */ /* 0x000fe20000000000 */
[----:B------:R-:W-:Y:S01]  /*3430*/  UMOV UR18, 0xfffffffe ;  /* 0xfffffffe00127882 */ /* 0x000fe20000000000 */
[----:B------:R-:W-:Y:S01]  /*3440*/  UMOV UR19, 0x7fffbfdf ;  /* 0x7fffbfdf00137882 */ /* 0x000fe20000000000 */
[----:B------:R-:W-:Y:S01]  /*3450*/  UMOV UR7, URZ ;  /* 0x000000ff00077c82 */ /* 0x000fe20008000000 */
[----:B------:R-:W-:Y:S01]  /*3460*/  UMOV UR9, URZ ;  /* 0x000000ff00097c82 */ /* 0x000fe20008000000 */
[----:B------:R-:W-:-:S02]  /*3470*/  UIADD3.64 UR16, UPT, UPT, UR6, -UR16, URZ ;  /* 0x8000001006107297 */ /* 0x000fc4000fffe0ff */
[----:B------:R-:W-:Y:S01]  /*3480*/  UIADD3.64 UR18, UPT, UPT, UR8, -UR18, URZ ;  /* 0x8000001208127297 */ /* 0x000fe2000fffe0ff */
[----:B------:R-:W-:Y:S01]  /*3490*/  UMOV UR20, 0x0 ;  /* 0x0000000000147882 */ /* 0x000fe20000000000 */
[----:B------:R-:W-:Y:S01]  /*34a0*/  UMOV UR21, 0x4088490 ;  /* 0x0408849000157882 */ /* 0x000fe20000000000 */
[----:B------:R-:W-:Y:S01]  /*34b0*/  UMOV UR4, UR10 ;  /* 0x0000000a00047c82 */ /* 0x000fe20008000000 */
[----:B------:R-:W-:Y:S01]  /*34c0*/  UMOV UR5, URZ ;  /* 0x000000ff00057c82 */ /* 0x000fe20008000000 */
[----:B------:R-:W-:Y:S01]  /*34d0*/  UMOV UR7, 0x80004020 ;  /* 0x8000402000077882 */ /* 0x000fe20000000000 */
[----:B------:R-:W-:Y:S01]  /*34e0*/  UMOV UR9, 0x80004020 ;  /* 0x8000402000097882 */ /* 0x000fe20000000000 */
[----:B------:R-:W-:Y:S01]  /*34f0*/  UMOV UR22, 0x0 ;  /* 0x0000000000167882 */ /* 0x000fe20000000000 */
[----:B------:R-:W-:Y:S01]  /*3500*/  UMOV UR23, 0x4088490 ;  /* 0x0408849000177882 */ /* 0x000fe20000000000 */
[----:B------:R-:W-:Y:S01]  /*3510*/  UMOV UR4, UR4 ;  /* 0x0000000400047c82 */ /* 0x000fe20008000000 */
[----:B------:R1:W-:Y:S01]  /*3520*/  UTCQMMA gdesc[UR6], gdesc[UR8], tmem[UR12], tmem[UR20], idesc[UR21], !UPT ;  /* 0x00ff1408060075ea */ /* 0x0003e2000f80030c */
[----:B------:R1:W-:Y:S01]  /*3530*/  UTCQMMA gdesc[UR16], gdesc[UR18], tmem[UR12], tmem[UR22], idesc[UR23], UPT ;  /* 0x00ff1612100075ea */ /* 0x0003e2000b80030c */
[----:B------:R1:W-:Y:S01]  /*3540*/  UTCBAR [UR4], URZ ;  /* 0x000000ff040073e9 */ /* 0x0003e200080000ff */
[----:B------:R-:W-:Y:S01]  /*3550*/  NOP ;  /* 0x0000000000007918 */ /* 0x000fe20000000000 */
.L_x_6:
[----:B-1----:R-:W-:Y:S01]  /*3560*/  UMOV UR4, URZ ;  /* 0x000000ff00047c82 */ /* 0x002fe20008000000 */
[----:B------:R-:W-:Y:S05]  /*3570*/  BRA.U !UP3, `(.L_x_7) ;  /* 0x000000190b1c7547 */ /* 0x000fea000b800000 */
[----:B------:R-:W1:Y:S01]  /*3580*/  LDCU.64 UR6, c[0x0][0x3a8] ;  /* 0x00007500ff0677ac */ /* 0x000e620008000a00 */
[----:B0-----:R-:W-:Y:S01]  /*3590*/  IMAD.MOV.U32 R86, RZ, RZ, RZ ;  /* 0x000000ffff567224 */ /* 0x001fe200078e00ff */
[----:B------:R-:W-:Y:S02]  /*35a0*/  USHF.R.S32.HI UR4, URZ, 0x1f, UR32 ;  /* 0x0000001fff047899 */ /* 0x000fe40008011420 */
[----:B------:R-:W-:Y:S02]  /*35b0*/  UIADD3 UR5, UPT, UPT, UR13, 0x1000, URZ ;  /* 0x000010000d057890 */ /* 0x000fe4000fffe0ff */
[----:B------:R-:W-:Y:S02]  /*35c0*/  ULEA.HI UR4, UR4, UR32, URZ, 0x6 ;  /* 0x0000002004047291 */ /* 0x000fe4000f8f30ff */
[----:B------:R-:W-:Y:S02]  /*35d0*/  USHF.R.U32.HI UR5, URZ, 0x4, UR5 ;  /* 0x00000004ff057899 */ /* 0x000fe40008011605 */
[----:B------:R-:W-:Y:S01]  /*35e0*/  USHF.R.S32.HI UR4, URZ, 0x6, UR4 ;  /* 0x00000006ff047899 */ /* 0x000fe20008011404 */
[----:B------:R-:W-:Y:S01]  /*35f0*/  UMOV UR16, 0xffffff80 ;  /* 0xffffff8000107882 */ /* 0x000fe20000000000 */
[----:B------:R-:W-:-:S02]  /*3600*/  UMOV UR17, 0x7fffbfdf ;  /* 0x7fffbfdf00117882 */ /* 0x000fc40000000000 */
[----:B------:R-:W-:Y:S02]  /*3610*/  UISETP.LT.AND UP2, UPT, UR4, 0x2, UPT ;  /* 0x000000020400788c */ /* 0x000fe4000bf41270 */
[----:B-1----:R-:W-:Y:S02]  /*3620*/  USHF.L.U32 UR15, UR6, 0x6, URZ ;  /* 0x00000006060f7899 */ /* 0x002fe400080006ff */
[----:B------:R-:W-:Y:S02]  /*3630*/  UIADD3 UR6, UPT, UPT, UR13, 0x2800, URZ ;  /* 0x000028000d067890 */ /* 0x000fe4000fffe0ff */
[----:B------:R-:W-:Y:S02]  /*3640*/  USEL UR4, UR4, 0x2, !UP2 ;  /* 0x0000000204047887 */ /* 0x000fe4000d000000 */
[----:B------:R-:W-:Y:S02]  /*3650*/  USHF.R.U32.HI UR8, URZ, 0x4, UR6 ;  /* 0x00000004ff087899 */ /* 0x000fe40008011606 */
[----:B------:R-:W-:-:S02]  /*3660*/  USGXT.U32 UR6, UR5, 0xe ;  /* 0x0000000e0506789a */ /* 0x000fc40008000000 */
[----:B------:R-:W-:Y:S02]  /*3670*/  USGXT.U32 UR8, UR8, 0xe ;  /* 0x0000000e0808789a */ /* 0x000fe40008000000 */
[----:B------:R-:W-:Y:S01]  /*3680*/  USHF.L.U32 UR28, UR7, 0x6, URZ ;  /* 0x00000006071c7899 */ /* 0x000fe200080006ff */
[----:B------:R-:W-:Y:S01]  /*3690*/  UMOV UR18, 0xfffffffe ;  /* 0xfffffffe00127882 */ /* 0x000fe20000000000 */
[----:B------:R-:W-:Y:S01]  /*36a0*/  UMOV UR19, 0x7fffbfdf ;  /* 0x7fffbfdf00137882 */ /* 0x000fe20000000000 */
[----:B------:R-:W-:Y:S01]  /*36b0*/  UMOV UR7, URZ ;  /* 0x000000ff00077c82 */ /* 0x000fe20008000000 */
[----:B------:R-:W-:Y:S01]  /*36c0*/  UMOV UR9, URZ ;  /* 0x000000ff00097c82 */ /* 0x000fe20008000000 */
[----:B------:R-:W-:Y:S02]  /*36d0*/  UIADD3 UR30, UPT, UPT, UR11, -0x40, URZ ;  /* 0xffffffc00b1e7890 */ /* 0x000fe4000fffe0ff */
[----:B------:R-:W-:Y:S02]  /*36e0*/  UIADD3.64 UR16, UPT, UPT, UR6, -UR16, URZ ;  /* 0x8000001006107297 */ /* 0x000fe4000fffe0ff */
[----:B------:R-:W-:-:S02]  /*36f0*/  UIADD3.64 UR18, UPT, UPT, UR8, -UR18, URZ ;  /* 0x8000001208127297 */ /* 0x000fc4000fffe0ff */
[----:B------:R-:W-:Y:S01]  /*3700*/  UIADD3 UR29, UPT, UPT, UR4, -0x1, URZ ;  /* 0xffffffff041d7890 */ /* 0x000fe2000fffe0ff */
[----:B------:R-:W-:Y:S01]  /*3710*/  UMOV UR31, 0x1 ;  /* 0x00000001001f7882 */ /* 0x000fe20000000000 */
[----:B------:R-:W-:-:S10]  /*3720*/  UMOV UR5, URZ ;  /* 0x000000ff00057c82 */ /* 0x000fd40008000000 */
.L_x_10:
[----:B------:R-:W-:Y:S02]  /*3730*/  USHF.R.S32.HI UR11, URZ, 0x1f, UR28 ;  /* 0x0000001fff0b7899 */ /* 0x000fe4000801141c */
[----:B------:R-:W-:Y:S01]  /*3740*/  IADD3 R118, P3, PT, R118, UR28, RZ ;  /* 0x0000001c76767c10 */ /* 0x000fe2000ff7e0ff */
[----:B------:R-:W-:Y:S01]  /*3750*/  USHF.R.S32.HI UR4, URZ, 0x1f, UR15 ;  /* 0x0000001fff047899 */ /* 0x000fe2000801140f */
[----:B------:R-:W-:Y:S01]  /*3760*/  IADD3 R120, P2, PT, R120, UR28, RZ ;  /* 0x0000001c78787c10 */ /* 0x000fe2000ff5e0ff */
[----:B------:R-:W-:Y:S01]  /*3770*/  IMAD.U32 R86, R86, -0x80000000, RZ ;  /* 0x8000000056567824 */ /* 0x000fe200078e00ff */
[----:B------:R-:W-:Y:S02]  /*3780*/  IADD3 R122, P5, PT, R122, UR28, RZ ;  /* 0x0000001c7a7a7c10 */ /* 0x000fe4000ffbe0ff */
[----:B------:R-:W-:Y:S02]  /*3790*/  IADD3.X R119, PT, PT, R119, UR11, RZ, P3, !PT ;  /* 0x0000000b77777c10 */ /* 0x000fe40009ffe4ff */
[----:B------:R-:W-:-:S02]  /*37a0*/  IADD3 R112, P3, PT, R112, UR28, RZ ;  /* 0x0000001c70707c10 */ /* 0x000fc4000ff7e0ff */
[----:B------:R-:W-:Y:S02]  /*37b0*/  IADD3.X R121, PT, PT, R121, UR11, RZ, P2, !PT ;  /* 0x0000000b79797c10 */ /* 0x000fe400097fe4ff */
[----:B------:R-:W-:Y:S02]  /*37c0*/  IADD3.X R113, PT, PT, R113, UR11, RZ, P3, !PT ;  /* 0x0000000b71717c10 */ /* 0x000fe40009ffe4ff */
[----:B------:R-:W-:Y:S02]  /*37d0*/  IADD3 R106, P3, PT, R106, UR28, RZ ;  /* 0x0000001c6a6a7c10 */ /* 0x000fe4000ff7e0ff */
[----:B------:R-:W-:Y:S02]  /*37e0*/  IADD3 R98, P6, PT, R98, UR28, RZ ;  /* 0x0000001c62627c10 */ /* 0x000fe4000ffde0ff */
[----:B------:R-:W-:Y:S02]  /*37f0*/  IADD3.X R107, PT, PT, R107, UR11, RZ, P3, !PT ;  /* 0x0000000b6b6b7c10 */ /* 0x000fe40009ffe4ff */
[----:B------:R-:W-:-:S02]  /*3800*/  IADD3 R100, P3, PT, R100, UR28, RZ ;  /* 0x0000001c64647c10 */ /* 0x000fc4000ff7e0ff */
[----:B------:R-:W-:Y:S02]  /*3810*/  IADD3 R114, P2, PT, R114, UR28, RZ ;  /* 0x0000001c72727c10 */ /* 0x000fe4000ff5e0ff */
[----:B------:R-:W-:Y:S02]  /*3820*/  IADD3.X R101, PT, PT, R101, UR11, RZ, P3, !PT ;  /* 0x0000000b65657c10 */ /* 0x000fe40009ffe4ff */
[----:B------:R-:W-:Y:S02]  /*3830*/  IADD3 R60, P3, PT, R60, UR15, RZ ;  /* 0x0000000f3c3c7c10 */ /* 0x000fe4000ff7e0ff */
[----:B------:R-:W-:Y:S02]  /*3840*/  IADD3.X R123, PT, PT, R123, UR11, RZ, P5, !PT ;  /* 0x0000000b7b7b7c10 */ /* 0x000fe4000affe4ff */
[----:B------:R-:W-:Y:S02]  /*3850*/  IADD3.X R61, PT, PT, R61, UR4, RZ, P3, !PT ;  /* 0x000000043d3d7c10 */ /* 0x000fe40009ffe4ff */
[----:B------:R-:W-:-:S02]  /*3860*/  IADD3 R52, P3, PT, R52, UR15, RZ ;  /* 0x0000000f34347c10 */ /* 0x000fc4000ff7e0ff */
[----:B------:R-:W-:Y:S02]  /*3870*/  IADD3 R116, P5, PT, R116, UR28, RZ ;  /* 0x0000001c74747c10 */ /* 0x000fe4000ffbe0ff */
[----:B------:R-:W-:Y:S02]  /*3880*/  IADD3.X R99, PT, PT, R99, UR11, RZ, P6, !PT ;  /* 0x0000000b63637c10 */ /* 0x000fe4000b7fe4ff */
[----:B------:R-:W-:Y:S02]  /*3890*/  IADD3.X R115, PT, PT, R115, UR11, RZ, P2, !PT ;  /* 0x0000000b73737c10 */ /* 0x000fe400097fe4ff */
[----:B------:R-:W-:Y:S02]  /*38a0*/  IADD3 R96, P6, PT, R96, UR28, RZ ;  /* 0x0000001c60607c10 */ /* 0x000fe4000ffde0ff */
[----:B------:R-:W-:Y:S02]  /*38b0*/  IADD3 R108, P2, PT, R108, UR28, RZ ;  /* 0x0000001c6c6c7c10 */ /* 0x000fe4000ff5e0ff */
[----:B------:R-:W-:-:S02]  /*38c0*/  IADD3.X R53, PT, PT, R53, UR4, RZ, P3, !PT ;  /* 0x0000000435357c10 */ /* 0x000fc40009ffe4ff */
[----:B------:R-:W-:Y:S02]  /*38d0*/  IADD3.X R117, PT, PT, R117, UR11, RZ, P5, !PT ;  /* 0x0000000b75757c10 */ /* 0x000fe4000affe4ff */
[----:B------:R-:W-:Y:S02]  /*38e0*/  IADD3 R50, P3, PT, R50, UR15, RZ ;  /* 0x0000000f32327c10 */ /* 0x000fe4000ff7e0ff */
        /* <DEDUP_REMOVED lines=23> */
[----:B------:R-:W-:Y:S01]  /*3a60*/  IADD3.X R49, PT, PT, R49, UR4, RZ, P3, !PT ;  /* 0x0000000431317c10 */ /* 0x000fe20009ffe4ff */
[----:B0-----:R-:W0:Y:S01]  /*3a70*/  SYNCS.PHASECHK.TRANS64.TRYWAIT P3, [UR10], R86 ;  /* 0x00000056ff0075a7 */ /* 0x001e22000806110a */
[----:B------:R-:W-:Y:S02]  /*3a80*/  IADD3 R16, P6, PT, R16, UR15, RZ ;  /* 0x0000000f10107c10 */ /* 0x000fe4000ffde0ff */
        /* <DEDUP_REMOVED lines=41> */
[C---:B------:R-:W-:Y:S02]  /*3d20*/  LOP3.LUT R87, R4.reuse, 0x8, RZ, 0xfc, !PT ;  /* 0x0000000804577812 */ /* 0x040fe400078efcff */
[----:B------:R-:W-:Y:S02]  /*3d30*/  LOP3.LUT R126, R4, 0x10, RZ, 0xfc, !PT ;  /* 0x00000010047e7812 */ /* 0x000fe400078efcff */
[----:B------:R-:W-:Y:S02]  /*3d40*/  IADD3 R36, P6, PT, R36, UR15, RZ ;  /* 0x0000000f24247c10 */ /* 0x000fe4000ffde0ff */
[----:B------:R-:W-:-:S02]  /*3d50*/  IADD3 R6, P2, PT, R6, UR15, RZ ;  /* 0x0000000f06067c10 */ /* 0x000fc4000ff5e0ff */
[----:B------:R-:W-:Y:S02]  /*3d60*/  IADD3.X R83, PT, PT, R83, UR4, RZ, P5, !PT ;  /* 0x0000000453537c10 */ /* 0x000fe4000affe4ff */
[----:B------:R-:W-:Y:S02]  /*3d70*/  ISETP.GE.AND P0, PT, R87, UR30, PT ;  /* 0x0000001e57007c0c */ /* 0x000fe4000bf06270 */
[----:B------:R-:W-:Y:S02]  /*3d80*/  ISETP.GE.AND P1, PT, R126, UR30, PT ;  /* 0x0000001e7e007c0c */ /* 0x000fe4000bf26270 */
[----:B------:R-:W-:Y:S02]  /*3d90*/  ISETP.GE.AND P5, PT, R4, UR30, PT ;  /* 0x0000001e04007c0c */ /* 0x000fe4000bfa6270 */
[----:B------:R-:W-:Y:S02]  /*3da0*/  IADD3.X R37, PT, PT, R37, UR4, RZ, P6, !PT ;  /* 0x0000000425257c10 */ /* 0x000fe4000b7fe4ff */
[----:B------:R-:W-:-:S02]  /*3db0*/  IADD3.X R9, PT, PT, R9, UR4, RZ, P2, !PT ;  /* 0x0000000409097c10 */ /* 0x000fc400097fe4ff */
[----:B------:R-:W-:Y:S01]  /*3dc0*/  PRMT R160, RZ, 0x7610, R160 ;  /* 0x00007610ffa07816 */ /* 0x000fe200000000a0 */
[----:B0-----:R-:W-:Y:S06]  /*3dd0*/  @!P3 BRA `(.L_x_8) ;  /* 0x0000001c0090b947 */ /* 0x001fec0003800000 */
.L_x_16:
[----:B------:R-:W-:Y:S02]  /*3de0*/  @!P5 IMAD.MOV.U32 R86, RZ, RZ, R6 ;  /* 0x000000ffff56d224 */ /* 0x000fe400078e0006 */
[----:B------:R-:W-:Y:S01]  /*3df0*/  @!P5 IMAD.MOV.U32 R87, RZ, RZ, R9 ;  /* 0x000000ffff57d224 */ /* 0x000fe200078e0009 */
[----:B------:R-:W-:Y:S02]  /*3e00*/  PRMT R162, RZ, 0x7610, R162 ;  /* 0x00007610ffa27816 */ /* 0x000fe400000000a2 */
[----:B------:R-:W-:Y:S02]  /*3e10*/  LOP3.LUT R126, R4, 0x20, RZ, 0xfc, !PT ;  /* 0x00000020047e7812 */ /* 0x000fe400078efcff */
[----:B------:R0:W2:Y:S01]  /*3e20*/  @!P5 LDG.E.U8 R160, desc[UR26][R86.64] ;  /* 0x0000001a56a0d981 */ /* 0x0000a2000c1e1100 */
[----:B------:R-:W-:Y:S02]  /*3e30*/  PRMT R143, RZ, 0x7610, R143 ;  /* 0x00007610ff8f7816 */ /* 0x000fe4000000008f */
[----:B------:R-:W-:Y:S01]  /*3e40*/  ISETP.GE.AND P2, PT, R126, UR30, PT ;  /* 0x0000001e7e007c0c */ /* 0x000fe2000bf46270 */
[----:B0-----:R-:W-:-:S02]  /*3e50*/  @!P0 IMAD.MOV.U32 R86, RZ, RZ, R8 ;  /* 0x000000ffff568224 */ /* 0x001fc400078e0008 */
[----:B------:R-:W-:Y:S01]  /*3e60*/  @!P0 IMAD.MOV.U32 R87, RZ, RZ, R11 ;  /* 0x000000ffff578224 */ /* 0x000fe200078e000b */
[----:B------:R-:W-:-:S04]  /*3e70*/  LOP3.LUT R126, R4, 0x28, RZ, 0xfc, !PT ;  /* 0x00000028047e7812 */ /* 0x000fc800078efcff */
[----:B------:R0:W3:Y:S01]  /*3e80*/  @!P0 LDG.E.U8 R162, desc[UR26][R86.64] ;  /* 0x0000001a56a28981 */ /* 0x0000e2000c1e1100 */
[----:B------:R-:W-:-:S04]  /*3e90*/  PRMT R147, RZ, 0x7610, R147 ;  /* 0x00007610ff937816 */ /* 0x000fc80000000093 */
[----:B------:R-:W-:Y:S01]  /*3ea0*/  @!P2 IMAD.MOV.U32 R127, RZ, RZ, R15 ;  /* 0x000000ffff7fa224 */ /* 0x000fe200078e000f */
[----:B------:R-:W-:Y:S01]  /*3eb0*/  ISETP.GE.AND P0, PT, R40, UR30, PT ;  /* 0x0000001e28007c0c */ /* 0x000fe2000bf06270 */
[----:B0-----:R-:W-:Y:S02]  /*3ec0*/  @!P1 IMAD.MOV.U32 R86, RZ, RZ, R10 ;  /* 0x000000ffff569224 */ /* 0x001fe400078e000a */
[----:B------:R-:W-:-:S05]  /*3ed0*/  @!P1 IMAD.MOV.U32 R87, RZ, RZ, R13 ;  /* 0x000000ffff579224 */ /* 0x000fca00078e000d */
[----:B------:R0:W4:Y:S01]  /*3ee0*/  @!P1 LDG.E.U8 R143, desc[UR26][R86.64] ;  /* 0x0000001a568f9981 */ /* 0x000122000c1e1100 */
[----:B------:R-:W-:Y:S02]  /*3ef0*/  ISETP.GE.AND P1, PT, R126, UR30, PT ;  /* 0x0000001e7e007c0c */ /* 0x000fe4000bf26270 */
[----:B------:R-:W-:Y:S02]  /*3f00*/  LOP3.LUT R126, R4, 0x30, RZ, 0xfc, !PT ;  /* 0x00000030047e7812 */ /* 0x000fe400078efcff */
[----:B------:R-:W-:Y:S02]  /*3f10*/  PRMT R145, RZ, 0x7610, R145 ;  /* 0x00007610ff917816 */ /* 0x000fe40000000091 */
[----:B------:R-:W-:Y:S01]  /*3f20*/  ISETP.GE.AND P3, PT, R126, UR30, PT ;  /* 0x0000001e7e007c0c */ /* 0x000fe2000bf66270 */
[----:B------:R-:W-:Y:S01]  /*3f30*/  @!P2 IMAD.MOV.U32 R126, RZ, RZ, R12 ;  /* 0x000000ffff7ea224 */ /* 0x000fe200078e000c */
[----:B0-----:R-:W-:Y:S02]  /*3f40*/  LOP3.LUT R86, R4, 0x38, RZ, 0xfc, !PT ;  /* 0x0000003804567812 */ /* 0x001fe400078efcff */
[----:B------:R-:W5:Y:S01]  /*3f50*/  @!P0 LDG.E.U8 R145, desc[UR26][R44.64] ;  /* 0x0000001a2c918981 */ /* 0x000f62000c1e1100 */
[----:B------:R-:W-:-:S03]  /*3f60*/  PRMT R149, RZ, 0x7610, R149 ;  /* 0x00007610ff957816 */ /* 0x000fc60000000095 */
[----:B------:R0:W4:Y:S01]  /*3f70*/  @!P2 LDG.E.U8 R147, desc[UR26][R126.64] ;  /* 0x0000001a7e93a981 */ /* 0x000122000c1e1100 */
[----:B------:R-:W-:Y:S02]  /*3f80*/  ISETP.GE.AND P2, PT, R86, UR30, PT ;  /* 0x0000001e56007c0c */ /* 0x000fe4000bf46270 */
[----:B------:R-:W-:Y:S01]  /*3f90*/  PRMT R87, RZ, 0x7610, R87 ;  /* 0x00007610ff577816 */ /* 0x000fe20000000057 */
[----:B0-----:R-:W-:Y:S02]  /*3fa0*/  @!P1 IMAD.MOV.U32 R126, RZ, RZ, R14 ;  /* 0x000000ffff7e9224 */ /* 0x001fe400078e000e */
[----:B------:R-:W-:Y:S01]  /*3fb0*/  @!P1 IMAD.MOV.U32 R127, RZ, RZ, R17 ;  /* 0x000000ffff7f9224 */ /* 0x000fe200078e0011 */
[----:B------:R-:W-:-:S04]  /*3fc0*/  LOP3.LUT R86, R4, 0x2, RZ, 0xfc, !PT ;  /* 0x0000000204567812 */ /* 0x000fc800078efcff */
[----:B------:R0:W5:Y:S01]  /*3fd0*/  @!P1 LDG.E.U8 R149, desc[UR26][R126.64] ;  /* 0x0000001a7e959981 */ /* 0x000162000c1e1100 */
[----:B------:R-:W-:Y:S02]  /*3fe0*/  ISETP.GE.AND P0, PT, R86, UR30, PT ;  /* 0x0000001e56007c0c */ /* 0x000fe4000bf06270 */
[----:B------:R-:W-:Y:S01]  /*3ff0*/  PRMT R86, RZ, 0x7610, R86 ;  /* 0x00007610ff567816 */ /* 0x000fe20000000056 */
[----:B0-----:R-:W-:Y:S02]  /*4000*/  @!P3 IMAD.MOV.U32 R126, RZ, RZ, R16 ;  /* 0x000000ffff7eb224 */ /* 0x001fe400078e0010 */
[----:B------:R-:W-:-:S05]  /*4010*/  @!P3 IMAD.MOV.U32 R127, RZ, RZ, R19 ;  /* 0x000000ffff7fb224 */ /* 0x000fca00078e0013 */
[----:B------:R0:W5:Y:S01]  /*4020*/  @!P3 LDG.E.U8 R87, desc[UR26][R126.64] ;  /* 0x0000001a7e57b981 */ /* 0x000162000c1e1100 */
[----:B------:R-:W-:Y:S02]  /*4030*/  LOP3.LUT R128, R4, 0xa, RZ, 0xfc, !PT ;  /* 0x0000000a04807812 */ /* 0x000fe400078efcff */
[----:B------:R-:W-:Y:S02]  /*4040*/  PRMT R159, RZ, 0x7610, R159 ;  /* 0x00007610ff9f7816 */ /* 0x000fe4000000009f */
[----:B------:R-:W-:Y:S02]  /*4050*/  ISETP.GE.AND P1, PT, R128, UR30, PT ;  /* 0x0000001e80007c0c */ /* 0x000fe4000bf26270 */
[----:B------:R-:W-:Y:S02]  /*4060*/  PRMT R157, RZ, 0x7610, R157 ;  /* 0x00007610ff9d7816 */ /* 0x000fe4000000009d */
[----:B------:R-:W5:Y:S01]  /*4070*/  @!P0 LDG.E.U8 R159, desc[UR26][R36.64] ;  /* 0x0000001a249f8981 */ /* 0x000f62000c1e1100 */
[----:B0-----:R-:W-:-:S02]  /*4080*/  @!P2 IMAD.MOV.U32 R126, RZ, RZ, R18 ;  /* 0x000000ffff7ea224 */ /* 0x001fc400078e0012 */
[----:B------:R-:W-:-:S05]  /*4090*/  @!P2 IMAD.MOV.U32 R127, RZ, RZ, R35 ;  /* 0x000000ffff7fa224 */ /* 0x000fca00078e0023 */
[----:B------:R0:W5:Y:S01]  /*40a0*/  @!P2 LDG.E.U8 R86, desc[UR26][R126.64] ;  /* 0x0000001a7e56a981 */ /* 0x000162000c1e1100 */
[----:B------:R-:W-:-:S03]  /*40b0*/  LOP3.LUT R128, R4, 0x12, RZ, 0xfc, !PT ;  /* 0x0000001204807812 */ /* 0x000fc600078efcff */
[----:B------:R-:W5:Y:S01]  /*40c0*/  @!P1 LDG.E.U8 R157, desc[UR26][R38.64] ;  /* 0x0000001a269d9981 */ /* 0x000f62000c1e1100 */
[----:B------:R-:W-:Y:S02]  /*40d0*/  ISETP.GE.AND P2, PT, R128, UR30, PT ;  /* 0x0000001e80007c0c */ /* 0x000fe4000bf46270 */
[----:B0-----:R-:W-:-:S04]  /*40e0*/  LOP3.LUT R126, R4, 0x22, RZ, 0xfc, !PT ;  /* 0x00000022047e7812 */ /* 0x001fc800078efcff */
[----:B------:R-:W-:Y:S02]  /*40f0*/  ISETP.GE.AND P1, PT, R126, UR30, PT ;  /* 0x0000001e7e007c0c */ /* 0x000fe4000bf26270 */
[C---:B------:R-:W-:Y:S02]  /*4100*/  LOP3.LUT R128, R4.reuse, 0x1a, RZ, 0xfc, !PT ;  /* 0x0000001a04807812 */ /* 0x040fe400078efcff */
[----:B------:R-:W-:Y:S02]  /*4110*/  PRMT R164, RZ, 0x7610, R164 ;  /* 0x00007610ffa47816 */ /* 0x000fe400000000a4 */
[----:B------:R-:W-:Y:S02]  /*4120*/  LOP3.LUT R126, R4, 0x4, RZ, 0xfc, !PT ;  /* 0x00000004047e7812 */ /* 0x000fe400078efcff */
[----:B------:R-:W-:Y:S02]  /*4130*/  ISETP.GE.AND P0, PT, R128, UR30, PT ;  /* 0x0000001e80007c0c */ /* 0x000fe4000bf06270 */
[----:B------:R-:W-:-:S03]  /*4140*/  PRMT R155, RZ, 0x7610, R155 ;  /* 0x00007610ff9b7816 */ /* 0x000fc6000000009b */
[----:B------:R-:W5:Y:S01]  /*4150*/  @!P1 LDG.E.U8 R164, desc[UR26][R48.64] ;  /* 0x0000001a30a49981 */ /* 0x000f62000c1e1100 */
[----:B------:R-:W-:Y:S02]  /*4160*/  ISETP.GE.AND P1, PT, R126, UR30, PT ;  /* 0x0000001e7e007c0c */ /* 0x000fe4000bf26270 */
[C---:B------:R-:W-:Y:S01]  /*4170*/  LOP3.LUT R126, R4.reuse, 0x6, RZ, 0xfc, !PT ;  /* 0x00000006047e7812 */ /* 0x040fe200078efcff */
[----:B------:R-:W5:Y:S01]  /*4180*/  @!P2 LDG.E.U8 R155, desc[UR26][R42.64] ;  /* 0x0000001a2a9ba981 */ /* 0x000f62000c1e1100 */
[----:B------:R-:W-:Y:S02]  /*4190*/  LOP3.LUT R127, R4, 0xc, RZ, 0xfc, !PT ;  /* 0x0000000c047f7812 */ /* 0x000fe400078efcff */
[----:B------:R-:W-:Y:S02]  /*41a0*/  PRMT R151, RZ, 0x7610, R151 ;  /* 0x00007610ff977816 */ /* 0x000fe40000000097 */
[----:B------:R-:W-:Y:S02]  /*41b0*/  ISETP.GE.AND P2, PT, R126, UR30, PT ;  /* 0x0000001e7e007c0c */ /* 0x000fe4000bf46270 */
[----:B------:R-:W-:-:S02]  /*41c0*/  LEA.HI R128, R0, 0xe, RZ, 0x1a ;  /* 0x0000000e00807811 */ /* 0x000fc400078fd0ff */
[----:B------:R-:W-:Y:S01]  /*41d0*/  ISETP.GE.AND P3, PT, R127, UR30, PT ;  /* 0x0000001e7f007c0c */ /* 0x000fe2000bf66270 */
[----:B------:R-:W5:Y:S01]  /*41e0*/  @!P0 LDG.E.U8 R151, desc[UR26][R46.64] ;  /* 0x0000001a2e978981 */ /* 0x000f62000c1e1100 */
[----:B------:R-:W-:Y:S02]  /*41f0*/  LOP3.LUT R126, R4, 0x14, RZ, 0xfc, !PT ;  /* 0x00000014047e7812 */ /* 0x000fe400078efcff */
[----:B------:R-:W-:Y:S02]  /*4200*/  PRMT R127, RZ, 0x7610, R127 ;  /* 0x00007610ff7f7816 */ /* 0x000fe4000000007f */
[----:B------:R-:W-:Y:S02]  /*4210*/  ISETP.GE.AND P5, PT, R128, UR30, PT ;  /* 0x0000001e80007c0c */ /* 0x000fe4000bfa6270 */
[----:B------:R-:W-:Y:S02]  /*4220*/  LOP3.LUT R128, R4, 0x16, RZ, 0xfc, !PT ;  /* 0x0000001604807812 */ /* 0x000fe400078efcff */
[----:B------:R-:W-:Y:S01]  /*4230*/  ISETP.GE.AND P0, PT, R126, UR30, PT ;  /* 0x0000001e7e007c0c */ /* 0x000fe2000bf06270 */
[----:B------:R-:W5:Y:S01]  /*4240*/  @!P1 LDG.E.U8 R127, desc[UR26][R54.64] ;  /* 0x0000001a367f9981 */ /* 0x000f62000c1e1100 */
[----:B------:R-:W-:-:S02]  /*4250*/  PRMT R126, RZ, 0x7610, R126 ;  /* 0x00007610ff7e7816 */ /* 0x000fc4000000007e */
[----:B------:R-:W-:Y:S02]  /*4260*/  ISETP.GE.AND P1, PT, R128, UR30, PT ;  /* 0x0000001e80007c0c */ /* 0x000fe4000bf26270 */
[----:B------:R-:W-:Y:S02]  /*4270*/  LOP3.LUT R128, R4, 0x1c, RZ, 0xfc, !PT ;  /* 0x0000001c04807812 */ /* 0x000fe400078efcff */
[----:B------:R-:W-:Y:S01]  /*4280*/  PRMT R129, RZ, 0x7610, R129 ;  /* 0x00007610ff817816 */ /* 0x000fe20000000081 */
[----:B------:R-:W5:Y:S01]  /*4290*/  @!P2 LDG.E.U8 R126, desc[UR26][R82.64] ;  /* 0x0000001a527ea981 */ /* 0x000f62000c1e1100 */
[----:B------:R-:W-:Y:S02]  /*42a0*/  LEA.HI R130, R0, 0x1e, RZ, 0x1a ;  /* 0x0000001e00827811 */ /* 0x000fe400078fd0ff */
[----:B------:R-:W-:Y:S02]  /*42b0*/  ISETP.GE.AND P2, PT, R128, UR30, PT ;  /* 0x0000001e80007c0c */ /* 0x000fe4000bf46270 */
[----:B------:R-:W-:Y:S01]  /*42c0*/  PRMT R128, RZ, 0x7610, R128 ;  /* 0x00007610ff807816 */ /* 0x000fe20000000080 */
[----:B------:R-:W5:Y:S01]  /*42d0*/  @!P3 LDG.E.U8 R129, desc[UR26][R56.64] ;  /* 0x0000001a3881b981 */ /* 0x000f62000c1e1100 */
[----:B------:R-:W-:-:S02]  /*42e0*/  ISETP.GE.AND P3, PT, R130, UR30, PT ;  /* 0x0000001e82007c0c */ /* 0x000fc4000bf66270 */
[C---:B------:R-:W-:Y:S02]  /*42f0*/  LOP3.LUT R130, R4.reuse, 0x24, RZ, 0xfc, !PT ;  /* 0x0000002404827812 */ /* 0x040fe400078efcff */
[----:B------:R-:W-:Y:S01]  /*4300*/  PRMT R131, RZ, 0x7610, R131 ;  /* 0x00007610ff837816 */ /* 0x000fe20000000083 */
[----:B------:R-:W5:Y:S01]  /*4310*/  @!P5 LDG.E.U8 R128, desc[UR26][R76.64] ;  /* 0x0000001a4c80d981 */ /* 0x000f62000c1e1100 */
[----:B------:R-:W-:Y:S02]  /*4320*/  LOP3.LUT R132, R4, 0x26, RZ, 0xfc, !PT ;  /* 0x0000002604847812 */ /* 0x000fe400078efcff */
        /* <DEDUP_REMOVED lines=12> */
[----:B------:R-:W-:Y:S02]  /*43f0*/  LEA.HI R134, R0, 0x2e, RZ, 0x1a ;  /* 0x0000002e00867811 */ /* 0x000fe400078fd0ff */
[----:B------:R-:W5:Y:S02]  /*4400*/  @!P3 LDG.E.U8 R132, desc[UR26][R80.64] ;  /* 0x0000001a5084b981 */ /* 0x000f64000c1e1100 */
[----:B------:R-:W-:Y:S02]  /*4410*/  ISETP.GE.AND P3, PT, R134, UR30, PT ;  /* 0x0000001e86007c0c */ /* 0x000fe4000bf66270 */
[----:B------:R-:W-:Y:S02]  /*4420*/  PRMT R134, RZ, 0x7610, R134 ;  /* 0x00007610ff867816 */ /* 0x000fe40000000086 */
[----:B------:R-:W-:Y:S02]  /*4430*/  LOP3.LUT R139, R4, 0x32, RZ, 0xfc, !PT ;  /* 0x00000032048b7812 */ /* 0x000fe400078efcff */
[----:B------:R-:W-:-:S02]  /*4440*/  PRMT R136, RZ, 0x7610, R136 ;  /* 0x00007610ff887816 */ /* 0x000fc40000000088 */
[----:B------:R-:W5:Y:S01]  /*4450*/  @!P0 LDG.E.U8 R134, desc[UR26][R88.64] ;  /* 0x0000001a58868981 */ /* 0x000f62000c1e1100 */
[----:B------:R-:W-:Y:S02]  /*4460*/  ISETP.GE.AND P0, PT, R139, UR30, PT ;  /* 0x0000001e8b007c0c */ /* 0x000fe4000bf06270 */
[C---:B------:R-:W-:Y:S01]  /*4470*/  LOP3.LUT R139, R4.reuse, 0x34, RZ, 0xfc, !PT ;  /* 0x00000034048b7812 */ /* 0x040fe200078efcff */
[----:B------:R-:W5:Y:S01]  /*4480*/  @!P1 LDG.E.U8 R136, desc[UR26][R50.64] ;  /* 0x0000001a32889981 */ /* 0x000f62000c1e1100 */
[----:B------:R-:W-:Y:S02]  /*4490*/  PRMT R140, RZ, 0x7610, R140 ;  /* 0x00007610ff8c7816 */ /* 0x000fe4000000008c */
[----:B------:R-:W-:Y:S02]  /*44a0*/  ISETP.GE.AND P1, PT, R139, UR30, PT ;  /* 0x0000001e8b007c0c */ /* 0x000fe4000bf26270 */
[----:B------:R-:W-:-:S05]  /*44b0*/  LOP3.LUT R139, R4, 0x36, RZ, 0xfc, !PT ;  /* 0x00000036048b7812 */ /* 0x000fca00078efcff */
[----:B------:R-:W5:Y:S01]  /*44c0*/  @!P0 LDG.E.U8 R140, desc[UR26][R52.64] ;  /* 0x0000001a348c8981 */ /* 0x000f62000c1e1100 */
[----:B------:R-:W-:Y:S02]  /*44d0*/  ISETP.GE.AND P0, PT, R139, UR30, PT ;  /* 0x0000001e8b007c0c */ /* 0x000fe4000bf06270 */
[----:B------:R-:W-:-:S06]  /*44e0*/  PRMT R139, RZ, 0x7610, R139 ;  /* 0x00007610ff8b7816 */ /* 0x000fcc000000008b */
[----:B------:R-:W5:Y:S01]  /*44f0*/  @!P1 LDG.E.U8 R139, desc[UR26][R70.64] ;  /* 0x0000001a468b9981 */ /* 0x000f62000c1e1100 */
[----:B------:R-:W-:Y:S02]  /*4500*/  ISETP.GE.AND P1, PT, R41, UR30, PT ;  /* 0x0000001e29007c0c */ /* 0x000fe4000bf26270 */
[----:B------:R-:W-:Y:S02]  /*4510*/  PRMT R142, RZ, 0x7610, R142 ;  /* 0x00007610ff8e7816 */ /* 0x000fe4000000008e */
[----:B------:R-:W-:Y:S02]  /*4520*/  PRMT R144, RZ, 0x7610, R144 ;  /* 0x00007610ff907816 */ /* 0x000fe40000000090 */
[----:B------:R-:W-:Y:S02]  /*4530*/  PRMT R137, RZ, 0x7610, R137 ;  /* 0x00007610ff897816 */ /* 0x000fe40000000089 */
[----:B------:R-:W5:Y:S01]  /*4540*/  @!P0 LDG.E.U8 R142, desc[UR26][R72.64] ;  /* 0x0000001a488e8981 */ /* 0x000f62000c1e1100 */
[----:B------:R-:W-:-:S02]  /*4550*/  ISETP.GE.AND P0, PT, R65, UR30, PT ;  /* 0x0000001e41007c0c */ /* 0x000fc4000bf06270 */
[----:B------:R-:W-:Y:S01]  /*4560*/  LOP3.LUT R141, R0, 0x3f, RZ, 0xc0, !PT ;  /* 0x0000003f008d7812 */ /* 0x000fe200078ec0ff */
[----:B------:R-:W5:Y:S04]  /*4570*/  @!P2 LDG.E.U8 R137, desc[UR26][R68.64] ;  /* 0x0000001a4489a981 */ /* 0x000f68000c1e1100 */
[----:B------:R-:W5:Y:S01]  /*4580*/  @!P1 LDG.E.U8 R144, desc[UR26][R60.64] ;  /* 0x0000001a3c909981 */ /* 0x000f62000c1e1100 */
[----:B------:R-:W-:Y:S02]  /*4590*/  ISETP.GE.AND P1, PT, R64, UR30, PT ;  /* 0x0000001e40007c0c */ /* 0x000fe4000bf26270 */
[----:B------:R-:W-:Y:S02]  /*45a0*/  ISETP.GE.AND P2, PT, R141, UR30, PT ;  /* 0x0000001e8d007c0c */ /* 0x000fe4000bf46270 */
[----:B------:R-:W-:-:S02]  /*45b0*/  PRMT R135, RZ, 0x7610, R135 ;  /* 0x00007610ff877816 */ /* 0x000fc40000000087 */
[----:B------:R-:W-:Y:S02]  /*45c0*/  PRMT R138, RZ, 0x7610, R138 ;  /* 0x00007610ff8a7816 */ /* 0x000fe4000000008a */
[----:B------:R-:W-:Y:S02]  /*45d0*/  PRMT R141, RZ, 0x7610, R141 ;  /* 0x00007610ff8d7816 */ /* 0x000fe4000000008d */
[----:B------:R-:W-:Y:S01]  /*45e0*/  PRMT R146, RZ, 0x7610, R146 ;  /* 0x00007610ff927816 */ /* 0x000fe20000000092 */
[----:B------:R-:W5:Y:S04]  /*45f0*/  @!P5 LDG.E.U8 R135, desc[UR26][R66.64] ;  /* 0x0000001a4287d981 */ /* 0x000f68000c1e1100 */
[----:B------:R-:W5:Y:S04]  /*4600*/  @!P3 LDG.E.U8 R138, desc[UR26][R78.64] ;  /* 0x0000001a4e8ab981 */ /* 0x000f68000c1e1100 */
[----:B------:R-:W5:Y:S04]  /*4610*/  @!P0 LDG.E.U8 R141, desc[UR26][R74.64] ;  /* 0x0000001a4a8d8981 */ /* 0x000f68000c1e1100 */
[----:B------:R-:W5:Y:S01]  /*4620*/  @!P1 LDG.E.U8 R146, desc[UR26][R90.64] ;  /* 0x0000001a5a929981 */ /* 0x000f62000c1e1100 */
[----:B------:R-:W-:Y:S01]  /*4630*/  BAR.SYNC.DEFER_BLOCKING 0x0 ;  /* 0x0000000000007b1d */ /* 0x000fe20000010000 */
[----:B------:R-:W-:-:S02]  /*4640*/  PRMT R153, RZ, 0x7610, R153 ;  /* 0x00007610ff997816 */ /* 0x000fc40000000099 */
[----:B------:R-:W-:Y:S02]  /*4650*/  PRMT R161, RZ, 0x7610, R161 ;  /* 0x00007610ffa17816 */ /* 0x000fe400000000a1 */
[----:B------:R-:W-:Y:S02]  /*4660*/  PRMT R148, RZ, 0x7610, R148 ;  /* 0x00007610ff947816 */ /* 0x000fe40000000094 */
[----:B------:R-:W-:Y:S02]  /*4670*/  PRMT R150, RZ, 0x7610, R150 ;  /* 0x00007610ff967816 */ /* 0x000fe40000000096 */
[----:B------:R-:W-:Y:S02]  /*4680*/  PRMT R152, RZ, 0x7610, R152 ;  /* 0x00007610ff987816 */ /* 0x000fe40000000098 */
[----:B------:R-:W-:Y:S02]  /*4690*/  PRMT R154, RZ, 0x7610, R154 ;  /* 0x00007610ff9a7816 */ /* 0x000fe4000000009a */
[----:B------:R-:W-:-:S02]  /*46a0*/  PRMT R156, RZ, 0x7610, R156 ;  /* 0x00007610ff9c7816 */ /* 0x000fc4000000009c */
[----:B------:R-:W-:Y:S01]  /*46b0*/  PRMT R158, RZ, 0x7610, R158 ;  /* 0x00007610ff9e7816 */ /* 0x000fe2000000009e */
[----:B------:R-:W5:Y:S04]  /*46c0*/  @!P2 LDG.E.U8 R148, desc[UR26][R92.64] ;  /* 0x0000001a5c94a981 */ /* 0x000f68000c1e1100 */
[----:B--2---:R0:W-:Y:S04]  /*46d0*/  STS.U8 [R5+UR13+0x1000], R160 ;  /* 0x001000a005007988 */ /* 0x0041e8000800000d */
[----:B------:R-:W2:Y:S04]  /*46e0*/  @!P2 LDG.E.U8 R150, desc[UR26][R94.64] ;  /* 0x0000001a5e96a981 */ /* 0x000ea8000c1e1100 */
[----:B------:R-:W2:Y:S01]  /*46f0*/  @!P2 LDG.E.U8 R152, desc[UR26][R96.64] ;  /* 0x0000001a6098a981 */ /* 0x000ea2000c1e1100 */
[----:B0-----:R-:W-:-:S03]  /*4700*/  PRMT R160, RZ, 0x7610, R160 ;  /* 0x00007610ffa07816 */ /* 0x001fc600000000a0 */
[----:B------:R-:W2:Y:S04]  /*4710*/  @!P2 LDG.E.U8 R154, desc[UR26][R98.64] ;  /* 0x0000001a629aa981 */ /* 0x000ea8000c1e1100 */
[----:B------:R-:W2:Y:S04]  /*4720*/  @!P2 LDG.E.U8 R156, desc[UR26][R100.64] ;  /* 0x0000001a649ca981 */ /* 0x000ea8000c1e1100 */
[----:B---3--:R-:W-:Y:S04]  /*4730*/  STS.U8 [R5+UR13+0x1200], R162 ;  /* 0x001200a205007988 */ /* 0x008fe8000800000d */
[----:B------:R-:W3:Y:S04]  /*4740*/  @!P2 LDG.E.U8 R158, desc[UR26][R106.64] ;  /* 0x0000001a6a9ea981 */ /* 0x000ee8000c1e1100 */
[----:B------:R-:W3:Y:S04]  /*4750*/  @!P2 LDG.E.U8 R160, desc[UR26][R112.64] ;  /* 0x0000001a70a0a981 */ /* 0x000ee8000c1e1100 */
[----:B----4-:R0:W-:Y:S02]  /*4760*/  STS.U8 [R5+UR13+0x1800], R147 ;  /* 0x0018009305007988 */ /* 0x0101e4000800000d */
[----:B0-----:R-:W-:-:S02]  /*4770*/  PRMT R147, RZ, 0x7610, R147 ;  /* 0x00007610ff937816 */ /* 0x001fc40000000093 */
[----:B-----5:R0:W-:Y:S02]  /*4780*/  STS.U8 [R5+UR13+0x1a00], R149 ;  /* 0x001a009505007988 */ /* 0x0201e4000800000d */
[----:B0-----:R-:W-:Y:S02]  /*4790*/  PRMT R149, RZ, 0x7610, R149 ;  /* 0x00007610ff957816 */ /* 0x001fe40000000095 */
[----:B------:R0:W-:Y:S02]  /*47a0*/  STS.U8 [R5+UR13+0x1c00], R87 ;  /* 0x001c005705007988 */ /* 0x0001e4000800000d */
[----:B0-----:R-:W-:Y:S02]  /*47b0*/  @!P2 IMAD.MOV.U32 R87, RZ, RZ, R115 ;  /* 0x000000ffff57a224 */ /* 0x001fe400078e0073 */
[----:B------:R0:W-:Y:S02]  /*47c0*/  STS.U8 [R5+UR13+0x1e00], R86 ;  /* 0x001e005605007988 */ /* 0x0001e4000800000d */
[----:B0-----:R-:W-:-:S05]  /*47d0*/  @!P2 IMAD.MOV.U32 R86, RZ, RZ, R114 ;  /* 0x000000ffff56a224 */ /* 0x001fca00078e0072 */
[----:B------:R0:W4:Y:S02]  /*47e0*/  @!P2 LDG.E.U8 R147, desc[UR26][R86.64] ;  /* 0x0000001a5693a981 */ /* 0x000124000c1e1100 */
[----:B0-----:R-:W-:Y:S02]  /*47f0*/  @!P2 IMAD.MOV.U32 R86, RZ, RZ, R120 ;  /* 0x000000ffff56a224 */ /* 0x001fe400078e0078 */
[----:B------:R-:W-:-:S05]  /*4800*/  @!P2 IMAD.MOV.U32 R87, RZ, RZ, R121 ;  /* 0x000000ffff57a224 */ /* 0x000fca00078e0079 */
[----:B------:R0:W5:Y:S02]  /*4810*/  @!P2 LDG.E.U8 R149, desc[UR26][R86.64] ;  /* 0x0000001a5695a981 */ /* 0x000164000c1e1100 */
[----:B0-----:R-:W-:Y:S02]  /*4820*/  @!P2 IMAD.MOV.U32 R86, RZ, RZ, R104 ;  /* 0x000000ffff56a224 */ /* 0x001fe400078e0068 */
[----:B------:R-:W-:Y:S01]  /*4830*/  @!P2 IMAD.MOV.U32 R87, RZ, RZ, R105 ;  /* 0x000000ffff57a224 */ /* 0x000fe200078e0069 */
[----:B------:R-:W-:Y:S04]  /*4840*/  STS.U8 [R5+UR13+0x1400], R143 ;  /* 0x0014008f05007988 */ /* 0x000fe8000800000d */
[----:B------:R0:W4:Y:S04]  /*4850*/  @!P2 LDG.E.U8 R153, desc[UR26][R86.64] ;  /* 0x0000001a5699a981 */ /* 0x000128000c1e1100 */
[----:B------:R-:W-:Y:S01]  /*4860*/  STS.U8 [R5+UR13+0x1600], R145 ;  /* 0x0016009105007988 */ /* 0x000fe2000800000d */
[----:B0-----:R-:W-:-:S02]  /*4870*/  @!P2 IMAD.MOV.U32 R86, RZ, RZ, R110 ;  /* 0x000000ffff56a224 */ /* 0x001fc400078e006e */
[----:B------:R-:W-:Y:S01]  /*4880*/  @!P2 IMAD.MOV.U32 R87, RZ, RZ, R111 ;  /* 0x000000ffff57a224 */ /* 0x000fe200078e006f */
[----:B------:R0:W-:Y:S04]  /*4890*/  STS.U8 [R7+UR13+0x1080], R159 ;  /* 0x0010809f07007988 */ /* 0x0001e8000800000d */
[----:B------:R1:W4:Y:S01]  /*48a0*/  @!P2 LDG.E.U8 R161, desc[UR26][R86.64] ;  /* 0x0000001a56a1a981 */ /* 0x000322000c1e1100 */
[----:B------:R-:W-:Y:S02]  /*48b0*/  PRMT R162, RZ, 0x7610, R162 ;  /* 0x00007610ffa27816 */ /* 0x000fe400000000a2 */
[----:B0-----:R-:W-:Y:S01]  /*48c0*/  PRMT R159, RZ, 0x7610, R159 ;  /* 0x00007610ff9f7816 */ /* 0x001fe2000000009f */
[----:B------:R0:W-:Y:S01]  /*48d0*/  STS.U8 [R7+UR13+0x1280], R157 ;  /* 0x0012809d07007988 */ /* 0x0001e2000800000d */
[----:B-1----:R-:W-:Y:S01]  /*48e0*/  @!P2 IMAD.MOV.U32 R86, RZ, RZ, R116 ;  /* 0x000000ffff56a224 */ /* 0x002fe200078e0074 */
[----:B------:R-:W-:Y:S01]  /*48f0*/  PRMT R143, RZ, 0x7610, R143 ;  /* 0x00007610ff8f7816 */ /* 0x000fe2000000008f */
[----:B------:R-:W-:Y:S01]  /*4900*/  @!P2 IMAD.MOV.U32 R87, RZ, RZ, R117 ;  /* 0x000000ffff57a224 */ /* 0x000fe200078e0075 */
[----:B------:R-:W-:Y:S01]  /*4910*/  PRMT R145, RZ, 0x7610, R145 ;  /* 0x00007610ff917816 */ /* 0x000fe20000000091 */
[----:B------:R-:W4:Y:S01]  /*4920*/  @!P2 LDG.E.U8 R162, desc[UR26][R118.64] ;  /* 0x0000001a76a2a981 */ /* 0x000f22000c1e1100 */
[----:B0-----:R-:W-:-:S03]  /*4930*/  PRMT R157, RZ, 0x7610, R157 ;  /* 0x00007610ff9d7816 */ /* 0x001fc6000000009d */
[----:B------:R0:W5:Y:S04]  /*4940*/  @!P2 LDG.E.U8 R159, desc[UR26][R86.64] ;  /* 0x0000001a569fa981 */ /* 0x000168000c1e1100 */
[----:B------:R-:W5:Y:S04]  /*4950*/  @!P2 LDG.E.U8 R143, desc[UR26][R102.64] ;  /* 0x0000001a668fa981 */ /* 0x000f68000c1e1100 */
[----:B------:R-:W5:Y:S01]  /*4960*/  @!P2 LDG.E.U8 R145, desc[UR26][R108.64] ;  /* 0x0000001a6c91a981 */ /* 0x000f62000c1e1100 */
[----:B0-----:R-:W-:Y:S02]  /*4970*/  @!P2 IMAD.MOV.U32 R86, RZ, RZ, R122 ;  /* 0x000000ffff56a224 */ /* 0x001fe400078e007a */
[----:B------:R-:W-:-:S05]  /*4980*/  @!P2 IMAD.MOV.U32 R87, RZ, RZ, R123 ;  /* 0x000000ffff57a224 */ /* 0x000fca00078e007b */
[----:B------:R-:W5:Y:S04]  /*4990*/  @!P2 LDG.E.U8 R157, desc[UR26][R86.64] ;  /* 0x0000001a569da981 */ /* 0x000f68000c1e1100 */
        /* <DEDUP_REMOVED lines=23> */
[----:B--2---:R0:W-:Y:S04]  /*4b10*/  STS.U8 [R5+UR13+0x2a00], R150 ;  /* 0x002a009605007988 */ /* 0x0041e8000800000d */
[----:B------:R0:W-:Y:S04]  /*4b20*/  STS.U8 [R5+UR13+0x2c00], R152 ;  /* 0x002c009805007988 */ /* 0x0001e8000800000d */
[----:B------:R0:W-:Y:S04]  /*4b30*/  STS.U8 [R5+UR13+0x2e00], R154 ;  /* 0x002e009a05007988 */ /* 0x0001e8000800000d */
[----:B------:R0:W-:Y:S04]  /*4b40*/  STS.U8 [R7+UR13+0x2880], R156 ;  /* 0x0028809c07007988 */ /* 0x0001e8000800000d */
[----:B---3--:R0:W-:Y:S04]  /*4b50*/  STS.U8 [R7+UR13+0x2a80], R158 ;  /* 0x002a809e07007988 */ /* 0x0081e8000800000d */
[----:B------:R0:W-:Y:S01]  /*4b60*/  STS.U8 [R7+UR13+0x2c80], R160 ;  /* 0x002c80a007007988 */ /* 0x0001e2000800000d */
[----:B------:R-:W-:Y:S01]  /*4b70*/  ULEA UR10, UR31, UR13, 0x3 ;  /* 0x0000000d1f0a7291 */ /* 0x000fe2000f8e18ff */
[----:B------:R-:W-:-:S03]  /*4b80*/  UMOV UR4, UR5 ;  /* 0x0000000500047c82 */ /* 0x000fc60008000000 */
[----:B------:R-:W-:Y:S01]  /*4b90*/  UIADD3 UR10, UPT, UPT, UR10, 0x3000, URZ ;  /* 0x000030000a0a7890 */ /* 0x000fe2000fffe0ff */
[----:B----4-:R0:W-:Y:S04]  /*4ba0*/  STS.U8 [R7+UR13+0x2e80], R162 ;  /* 0x002e80a207007988 */ /* 0x0101e8000800000d */
[----:B------:R0:W-:Y:S04]  /*4bb0*/  STS.U8 [R124+UR13+0x2d00], R147 ;  /* 0x002d00937c007988 */ /* 0x0001e8000800000d */
[----:B-----5:R0:W-:Y:S04]  /*4bc0*/  STS.U8 [R124+UR13+0x2900], R143 ;  /* 0x0029008f7c007988 */ /* 0x0201e8000800000d */
        /* <DEDUP_REMOVED lines=10> */
[----:B------:R-:W-:Y:S01]  /*4c70*/  UMOV UR20, UR6 ;  /* 0x0000000600147c82 */ /* 0x000fe20008000000 */
[----:B------:R-:W-:Y:S01]  /*4c80*/  UMOV UR21, 0x80004020 ;  /* 0x8000402000157882 */ /* 0x000fe20000000000 */
[----:B------:R-:W-:Y:S01]  /*4c90*/  UMOV UR22, UR8 ;  /* 0x0000000800167c82 */ /* 0x000fe20008000000 */
[----:B------:R-:W-:Y:S01]  /*4ca0*/  UMOV UR23, 0x80004020 ;  /* 0x8000402000177882 */ /* 0x000fe20000000000 */
[----:B------:R-:W-:Y:S01]  /*4cb0*/  UMOV UR24, 0x0 ;  /* 0x0000000000187882 */ /* 0x000fe20000000000 */
[----:B------:R-:W-:Y:S01]  /*4cc0*/  UMOV UR25, 0x4088490 ;  /* 0x0408849000197882 */ /* 0x000fe20000000000 */
[----:B------:R-:W-:Y:S01]  /*4cd0*/  UMOV UR11, URZ ;  /* 0x000000ff000b7c82 */ /* 0x000fe20008000000 */
[----:B------:R-:W-:Y:S01]  /*4ce0*/  UMOV UR34, 0x0 ;  /* 0x0000000000227882 */ /* 0x000fe20000000000 */
[----:B------:R-:W-:Y:S01]  /*4cf0*/  UMOV UR35, 0x4088490 ;  /* 0x0408849000237882 */ /* 0x000fe20000000000 */
[----:B------:R1:W-:Y:S01]  /*4d00*/  UTCQMMA gdesc[UR20], gdesc[UR22], tmem[UR12], tmem[UR24], idesc[UR25], UPT ;  /* 0x00ff1816140075ea */ /* 0x0003e2000b80030c */
[----:B------:R-:W-:Y:S01]  /*4d10*/  UMOV UR5, UR10 ;  /* 0x0000000a00057c82 */ /* 0x000fe20008000000 */
[----:B------:R1:W-:Y:S01]  /*4d20*/  UTCQMMA gdesc[UR16], gdesc[UR18], tmem[UR12], tmem[UR34], idesc[UR35], UPT ;  /* 0x00ff2212100075ea */ /* 0x0003e2000b80030c */
[----:B------:R1:W-:Y:S01]  /*4d30*/  UTCBAR [UR5], URZ ;  /* 0x000000ff050073e9 */ /* 0x0003e200080000ff */
[----:B------:R-:W-:-:S02]  /*4d40*/  NOP ;  /* 0x0000000000007918 */ /* 0x000fc40000000000 */
.L_x_9:
[----:B------:R-:W-:Y:S01]  /*4d50*/  UIADD3 UR31, UPT, UPT, UR31, 0x1, URZ ;  /* 0x000000011f1f7890 */ /* 0x000fe2000fffe0ff */
[----:B------:R-:W-:Y:S01]  /*4d60*/  IMAD.U32 R86, RZ, RZ, UR4 ;  /* 0x00000004ff567e24 */ /* 0x000fe2000f8e00ff */
[----:B------:R-:W-:Y:S02]  /*4d70*/  UIADD3 UR29, UPT, UPT, UR29, -0x1, URZ ;  /* 0xffffffff1d1d7890 */ /* 0x000fe4000fffe0ff */
[----:B------:R-:W-:Y:S02]  /*4d80*/  UISETP.GT.AND UP2, UPT, UR31, 0x1, UPT ;  /* 0x000000011f00788c */ /* 0x000fe4000bf44270 */
[----:B------:R-:W-:Y:S02]  /*4d90*/  UIADD3 UR30, UPT, UPT, UR30, -0x40, URZ ;  /* 0xffffffc01e1e7890 */ /* 0x000fe4000fffe0ff */
[----:B-1----:R-:W-:Y:S02]  /*4da0*/  USEL UR5, URZ, 0x1, !UP2 ;  /* 0x00000001ff057887 */ /* 0x002fe4000d000000 */
[----:B------:R-:W-:-:S02]  /*4db0*/  USEL UR31, UR31, URZ, !UP2 ;  /* 0x000000ff1f1f7287 */ /* 0x000fc4000d000000 */
[----:B------:R-:W-:Y:S02]  /*4dc0*/  UISETP.NE.U32.AND UP2, UPT, UR29, URZ, UPT ;  /* 0x000000ff1d00728c */ /* 0x000fe4000bf45070 */
[----:B------:R-:W-:-:S07]  /*4dd0*/  ULOP3.LUT UR5, UR4, UR5, URZ, 0x3c, !UPT ;  /* 0x0000000504057292 */ /* 0x000fce000f8e3cff */
[----:B------:R-:W-:Y:S05]  /*4de0*/  BRA.U UP2, `(.L_x_10) ;  /* 0xffffffe902507547 */ /* 0x000fea000b83ffff */
.L_x_7:
[----:B------:R-:W-:-:S09]  /*4df0*/  UISETP.GE.AND UP1, UPT, UR32, 0x40, UPT ;  /* 0x000000402000788c */ /* 0x000fd2000bf26270 */
[----:B------:R-:W-:Y:S05]  /*4e00*/  BRA.U !UP1, `(.L_x_11) ;  /* 0x0000000109107547 */ /* 0x000fea000b800000 */
[----:B------:R-:W-:-:S06]  /*4e10*/  USHF.L.U32 UR4, UR4, 0x1f, URZ ;  /* 0x0000001f04047899 */ /* 0x000fcc00080006ff */
[----:B------:R-:W-:-:S04]  /*4e20*/  IMAD.U32 R4, RZ, RZ, UR4 ;  /* 0x00000004ff047e24 */ /* 0x000fc8000f8e00ff */
[----:B------:R-:W1:Y:S02]  /*4e30*/  SYNCS.PHASECHK.TRANS64.TRYWAIT P0, [UR10], R4 ;  /* 0x00000004ff0075a7 */ /* 0x000e64000800110a */
[----:B-1----:R-:W-:Y:S05]  /*4e40*/  @!P0 BRA `(.L_x_12) ;  /* 0x0000000c00808947 */ /* 0x002fea0003800000 */
.L_x_11:
[----:B------:R-:W-:Y:S01]  /*4e50*/  BAR.SYNC.DEFER_BLOCKING 0x0 ;  /* 0x0000000000007b1d */ /* 0x000fe20000010000 */
[C---:B------:R-:W-:Y:S01]  /*4e60*/  IMAD.SHL.U32 R36, R0.reuse, 0x10, RZ ;  /* 0x0000001000247824 */ /* 0x040fe200078e00ff */
[----:B------:R-:W-:Y:S01]  /*4e70*/  SHF.R.S32.HI R40, RZ, 0x5, R0 ;  /* 0x00000005ff287819 */ /* 0x000fe20000011400 */
[C---:B------:R-:W-:Y:S02]  /*4e80*/  IMAD.SHL.U32 R35, R0.reuse, 0x40, RZ ;  /* 0x0000004000237824 */ /* 0x040fe400078e00ff */
[----:B------:R-:W-:Y:S01]  /*4e90*/  IMAD.SHL.U32 R38, R0, 0x4, RZ ;  /* 0x0000000400267824 */ /* 0x000fe200078e00ff */
[----:B------:R-:W-:Y:S01]  /*4ea0*/  LOP3.LUT R37, R36, 0x30, RZ, 0xc0, !PT ;  /* 0x0000003024257812 */ /* 0x000fe200078ec0ff */
[----:B------:R-:W-:Y:S01]  /*4eb0*/  IMAD.SHL.U32 R39, R0, 0x80, RZ ;  /* 0x0000008000277824 */ /* 0x000fe200078e00ff */
[----:B------:R-:W-:Y:S01]  /*4ec0*/  LOP3.LUT R35, R35, 0x600, RZ, 0xc0, !PT ;  /* 0x0000060023237812 */ /* 0x000fe200078ec0ff */
[----:B------:R-:W1:Y:S01]  /*4ed0*/  LDCU UR4, c[0x0][0x3b4] ;  /* 0x00007680ff0477ac */ /* 0x000e620008000800 */
[----:B------:R-:W-:-:S02]  /*4ee0*/  LOP3.LUT R38, R37, 0xc0, R38, 0xf8, !PT ;  /* 0x000000c025267812 */ /* 0x000fc400078ef826 */
[----:B------:R-:W-:Y:S01]  /*4ef0*/  SHF.R.S32.HI R37, RZ, 0x2, R0 ;  /* 0x00000002ff257819 */ /* 0x000fe20000011400 */
[----:B------:R-:W2:Y:S01]  /*4f00*/  LDCU.128 UR8, c[0x0][0x390] ;  /* 0x00007200ff0877ac */ /* 0x000ea20008000c00 */
[----:B------:R-:W-:Y:S02]  /*4f10*/  LOP3.LUT R39, R39, 0x400, RZ, 0xc0, !PT ;  /* 0x0000040027277812 */ /* 0x000fe400078ec0ff */
[----:B------:R-:W-:Y:S02]  /*4f20*/  LOP3.LUT R36, R35, 0x70, R36, 0xf8, !PT ;  /* 0x0000007023247812 */ /* 0x000fe400078ef824 */
[----:B------:R-:W-:Y:S01]  /*4f30*/  SGXT R35, R40, 0x1 ;  /* 0x000000012823781a */ /* 0x000fe20000000200 */
[----:B------:R-:W-:Y:S01]  /*4f40*/  VIADD R39, R39, UR13 ;  /* 0x0000000d27277c36 */ /* 0x000fe20008000000 */
[----:B------:R-:W-:Y:S02]  /*4f50*/  LOP3.LUT R0, R0, 0x40, RZ, 0xc0, !PT ;  /* 0x0000004000007812 */ /* 0x000fe400078ec0ff */
[----:B------:R-:W-:Y:S01]  /*4f60*/  SGXT R37, R37, 0x1 ;  /* 0x000000012525781a */ /* 0x000fe20000000200 */
[----:B------:R-:W3:Y:S02]  /*4f70*/  @!P4 SYNCS.CCTL.IV [UR13+0x3000] ;  /* 0x00300000ff00c9b1 */ /* 0x000ee4000800000d */
[----:B---3--:R-:W-:Y:S01]  /*4f80*/  BAR.SYNC.DEFER_BLOCKING 0x0 ;  /* 0x0000000000007b1d */ /* 0x008fe20000010000 */
[----:B------:R-:W-:-:S02]  /*4f90*/  LOP3.LUT R35, R36, 0x1040, R35, 0x78, !PT ;  /* 0x0000104024237812 */ /* 0x000fc400078e7823 */
[----:B------:R-:W-:Y:S01]  /*4fa0*/  LOP3.LUT R37, R38, 0x1040, R37, 0x78, !PT ;  /* 0x0000104026257812 */ /* 0x000fe200078e7825 */
[C---:B------:R-:W-:Y:S01]  /*4fb0*/  IMAD R38, R0.reuse, 0x8, R39 ;  /* 0x0000000800267824 */ /* 0x040fe200078e0227 */
[----:B------:R-:W-:-:S03]  /*4fc0*/  LEA R36, R0, UR13, 0x1 ;  /* 0x0000000d00247c11 */ /* 0x000fc6000f8e08ff */
[----:B------:R-:W3:Y:S01]  /*4fd0*/  LDC R39, c[0x0][0x3b8] ;  /* 0x0000ee00ff277b82 */ /* 0x000ee20000000800 */
[----:B0-----:R-:W-:Y:S01]  /*4fe0*/  LDTM.16dp32bit_t0_t15.x16 R4, tmem[UR14] ;  /* 0x0000000e000479ee */ /* 0x001fe20008a00000 */
[----:B------:R-:W0:Y:S01]  /*4ff0*/  LDTM.16dp32bit_t16_t31.x16 R4, tmem[UR14+0x10] ;  /* 0x0000100e000479ee */ /* 0x000e220008a20000 */
[----:B--2---:R-:W-:Y:S01]  /*5000*/  ISETP.GE.AND P0, PT, R28, UR10, PT ;  /* 0x0000000a1c007c0c */ /* 0x004fe2000bf06270 */
[----:B------:R-:W-:-:S03]  /*5010*/  IMAD.IADD R35, R35, 0x1, R36 ;  /* 0x0000000123237824 */ /* 0x000fc600078e0224 */
[----:B------:R-:W-:Y:S02]  /*5020*/  ISETP.LT.AND P5, PT, R2, UR11, !P0 ;  /* 0x0000000b02007c0c */ /* 0x000fe4000c7a1270 */
[----:B------:R-:W-:Y:S02]  /*5030*/  ISETP.LT.AND P3, PT, R20, UR11, !P0 ;  /* 0x0000000b14007c0c */ /* 0x000fe4000c761270 */
[----:B------:R-:W-:Y:S01]  /*5040*/  ISETP.LT.AND P2, PT, R21, UR11, !P0 ;  /* 0x0000000b15007c0c */ /* 0x000fe2000c741270 */
[----:B------:R-:W2:Y:S01]  /*5050*/  @!P4 SYNCS.CCTL.IV [UR13+0x3008] ;  /* 0x00300800ff00c9b1 */ /* 0x000ea2000800000d */
[----:B------:R-:W-:Y:S01]  /*5060*/  NOP ;  /* 0x0000000000007918 */ /* 0x000fe20000000000 */
[----:B------:R-:W-:Y:S02]  /*5070*/  ISETP.LT.AND P4, PT, R3, UR11, !P0 ;  /* 0x0000000b03007c0c */ /* 0x000fe4000c781270 */
[----:B0-----:R-:W-:Y:S02]  /*5080*/  F2FP.SATFINITE.E5M2.F32.PACK_AB_MERGE_C R4, R5, R4, RZ ;  /* 0x000000040504723e */ /* 0x001fe400048060ff */
[----:B------:R-:W-:-:S02]  /*5090*/  F2FP.SATFINITE.E5M2.F32.PACK_AB_MERGE_C R6, R7, R6, RZ ;  /* 0x000000060706723e */ /* 0x000fc400048060ff */
[----:B------:R-:W-:Y:S02]  /*50a0*/  F2FP.SATFINITE.E5M2.F32.PACK_AB_MERGE_C R8, R9, R8, RZ ;  /* 0x000000080908723e */ /* 0x000fe400048060ff */
[----:B------:R-:W-:Y:S02]  /*50b0*/  F2FP.SATFINITE.E5M2.F32.PACK_AB_MERGE_C R12, R13, R12, RZ ;  /* 0x0000000c0d0c723e */ /* 0x000fe400048060ff */
[----:B------:R-:W-:Y:S02]  /*50c0*/  F2FP.SATFINITE.E5M2.F32.PACK_AB_MERGE_C R14, R15, R14, RZ ;  /* 0x0000000e0f0e723e */ /* 0x000fe400048060ff */
[----:B------:R-:W-:Y:S02]  /*50d0*/  F2FP.SATFINITE.E5M2.F32.PACK_AB_MERGE_C R16, R17, R16, RZ ;  /* 0x000000101110723e */ /* 0x000fe400048060ff */
[----:B------:R-:W-:Y:S02]  /*50e0*/  LOP3.LUT R13, R4, 0xffff, RZ, 0xc0, !PT ;  /* 0x0000ffff040d7812 */ /* 0x000fe400078ec0ff */
[----:B------:R-:W-:-:S02]  /*50f0*/  LOP3.LUT R6, R6, 0xffff, RZ, 0xc0, !PT ;  /* 0x0000ffff06067812 */ /* 0x000fc400078ec0ff */
[----:B------:R-:W-:Y:S02]  /*5100*/  LOP3.LUT R8, R8, 0xffff, RZ, 0xc0, !PT ;  /* 0x0000ffff08087812 */ /* 0x000fe400078ec0ff */
[----:B------:R-:W-:Y:S02]  /*5110*/  LOP3.LUT R16, R16, 0xffff, RZ, 0xc0, !PT ;  /* 0x0000ffff10107812 */ /* 0x000fe400078ec0ff */
[----:B------:R-:W-:Y:S02]  /*5120*/  LOP3.LUT R12, R12, 0xffff, RZ, 0xc0, !PT ;  /* 0x0000ffff0c0c7812 */ /* 0x000fe400078ec0ff */
[----:B------:R-:W-:Y:S02]  /*5130*/  LOP3.LUT R17, R14, 0xffff, RZ, 0xc0, !PT ;  /* 0x0000ffff0e117812 */ /* 0x000fe400078ec0ff */
[--C-:B------:R-:W-:Y:S02]  /*5140*/  PRMT R0, R8, 0x3340, R1.reuse ;  /* 0x0000334008007816 */ /* 0x100fe40000000001 */
[----:B------:R-:W-:-:S02]  /*5150*/  PRMT R4, R16, 0x3340, R1 ;  /* 0x0000334010047816 */ /* 0x000fc40000000001 */
[----:B------:R-:W-:Y:S02]  /*5160*/  PRMT R5, R13, 0x3340, R6 ;  /* 0x000033400d057816 */ /* 0x000fe40000000006 */
[----:B------:R-:W-:Y:S02]  /*5170*/  PRMT R7, R12, 0x3340, R17 ;  /* 0x000033400c077816 */ /* 0x000fe40000000011 */
[----:B------:R-:W-:Y:S02]  /*5180*/  PRMT R9, R5, 0x5410, R0 ;  /* 0x0000541005097816 */ /* 0x000fe40000000000 */
[----:B------:R-:W-:Y:S02]  /*5190*/  PRMT R15, R7, 0x5410, R4 ;  /* 0x00005410070f7816 */ /* 0x000fe40000000004 */
[----:B------:R-:W-:Y:S02]  /*51a0*/  SHF.R.U32.HI R4, RZ, 0x8, R6 ;  /* 0x00000008ff047819 */ /* 0x000fe40000011606 */
[----:B------:R-:W-:-:S02]  /*51b0*/  SHF.R.U32.HI R5, RZ, 0x8, R8 ;  /* 0x00000008ff057819 */ /* 0x000fc40000011608 */
[----:B------:R-:W-:Y:S02]  /*51c0*/  SHF.R.U32.HI R0, RZ, 0x8, R13 ;  /* 0x00000008ff007819 */ /* 0x000fe4000001160d */
[----:B------:R-:W-:Y:S02]  /*51d0*/  SHF.R.U32.HI R6, RZ, 0x8, R12 ;  /* 0x00000008ff067819 */ /* 0x000fe4000001160c */
[----:B------:R-:W-:Y:S02]  /*51e0*/  SHF.R.U32.HI R7, RZ, 0x8, R17 ;  /* 0x00000008ff077819 */ /* 0x000fe40000011611 */
[----:B------:R-:W-:Y:S02]  /*51f0*/  SHF.R.U32.HI R8, RZ, 0x8, R16 ;  /* 0x00000008ff087819 */ /* 0x000fe40000011610 */
[----:B------:R-:W-:Y:S02]  /*5200*/  F2FP.SATFINITE.E5M2.F32.PACK_AB_MERGE_C R10, R11, R10, RZ ;  /* 0x0000000a0b0a723e */ /* 0x000fe400048060ff */
[----:B------:R-:W-:Y:S01]  /*5210*/  LOP3.LUT R11, R0, 0xffff, RZ, 0xc0, !PT ;  /* 0x0000ffff000b7812 */ /* 0x000fe200078ec0ff */
[----:B-1----:R-:W-:Y:S01]  /*5220*/  IMAD R0, R28, UR4, RZ ;  /* 0x000000041c007c24 */ /* 0x002fe2000f8e02ff */
[----:B------:R-:W-:-:S02]  /*5230*/  LOP3.LUT R4, R4, 0xffff, RZ, 0xc0, !PT ;  /* 0x0000ffff04047812 */ /* 0x000fc400078ec0ff */
[----:B------:R-:W-:Y:S02]  /*5240*/  LOP3.LUT R5, R5, 0xffff, RZ, 0xc0, !PT ;  /* 0x0000ffff05057812 */ /* 0x000fe400078ec0ff */
[----:B------:R-:W-:Y:S02]  /*5250*/  LOP3.LUT R6, R6, 0xffff, RZ, 0xc0, !PT ;  /* 0x0000ffff06067812 */ /* 0x000fe400078ec0ff */
[----:B------:R-:W-:Y:S02]  /*5260*/  LOP3.LUT R7, R7, 0xffff, RZ, 0xc0, !PT ;  /* 0x0000ffff07077812 */ /* 0x000fe400078ec0ff */
[----:B------:R-:W-:Y:S02]  /*5270*/  LOP3.LUT R8, R8, 0xffff, RZ, 0xc0, !PT ;  /* 0x0000ffff08087812 */ /* 0x000fe400078ec0ff */
[----:B------:R-:W-:Y:S02]  /*5280*/  F2FP.SATFINITE.E5M2.F32.PACK_AB_MERGE_C R18, R19, R18, RZ ;  /* 0x000000121312723e */ /* 0x000fe400048060ff */
[----:B------:R-:W-:-:S02]  /*5290*/  PRMT R4, R11, 0x3340, R4 ;  /* 0x000033400b047816 */ /* 0x000fc40000000004 */
[----:B------:R-:W-:Y:S02]  /*52a0*/  PRMT R5, R5, 0x3340, R2 ;  /* 0x0000334005057816 */ /* 0x000fe40000000002 */
[----:B------:R-:W-:Y:S02]  /*52b0*/  PRMT R7, R6, 0x3340, R7 ;  /* 0x0000334006077816 */ /* 0x000fe40000000007 */
[----:B------:R-:W-:Y:S02]  /*52c0*/  PRMT R8, R8, 0x3340, R1 ;  /* 0x0000334008087816 */ /* 0x000fe40000000001 */
[----:B------:R-:W-:Y:S02]  /*52d0*/  LOP3.LUT R18, R18, 0xffff, RZ, 0xc0, !PT ;  /* 0x0000ffff12127812 */ /* 0x000fe400078ec0ff */
[----:B------:R-:W-:Y:S02]  /*52e0*/  LOP3.LUT R10, R10, 0xffff, RZ, 0xc0, !PT ;  /* 0x0000ffff0a0a7812 */ /* 0x000fe400078ec0ff */
[----:B------:R-:W-:Y:S01]  /*52f0*/  PRMT R5, R4, 0x5410, R5 ;  /* 0x0000541004057816 */ /* 0x000fe20000000005 */
[----:B------:R-:W-:Y:S01]  /*5300*/  IMAD.IADD R4, R37, 0x1, R38 ;  /* 0x0000000125047824 */ /* 0x000fe200078e0226 */
[----:B------:R-:W-:-:S02]  /*5310*/  PRMT R7, R7, 0x5410, R8 ;  /* 0x0000541007077816 */ /* 0x000fc40000000008 */
[----:B------:R-:W-:Y:S02]  /*5320*/  PRMT R14, R15, 0x4210, R18 ;  /* 0x000042100f0e7816 */ /* 0x000fe40000000012 */
[--C-:B------:R-:W-:Y:S01]  /*5330*/  PRMT R12, R9, 0x4210, R10.reuse ;  /* 0x00004210090c7816 */ /* 0x100fe2000000000a */
[----:B---3--:R-:W-:Y:S01]  /*5340*/  IMAD R9, R2, R39, RZ ;  /* 0x0000002702097224 */ /* 0x008fe200078e02ff */
[----:B------:R-:W-:Y:S02]  /*5350*/  PRMT R13, R5, 0x5210, R10 ;  /* 0x00005210050d7816 */ /* 0x000fe4000000000a */
[----:B------:R-:W-:Y:S01]  /*5360*/  PRMT R15, R7, 0x5210, R18 ;  /* 0x00005210070f7816 */ /* 0x000fe20000000012 */
[----:B------:R-:W-:Y:S01]  /*5370*/  IMAD R10, R39, 0x2, R9 ;  /* 0x00000002270a7824 */ /* 0x000fe200078e0209 */
[----:B------:R-:W-:-:S03]  /*5380*/  IADD3 R37, P1, PT, R0, UR8, RZ ;  /* 0x0000000800257c10 */ /* 0x000fc6000ff3e0ff */
[----:B--2---:R0:W-:Y:S01]  /*5390*/  STSM.16.M88.4 [R35], R12 ;  /* 0x0000000c23007844 */ /* 0x0041e20000000200 */
[----:B------:R-:W-:Y:S01]  /*53a0*/  BAR.SYNC.DEFER_BLOCKING 0x0 ;  /* 0x0000000000007b1d */ /* 0x000fe20000010000 */
[-C--:B------:R-:W-:Y:S02]  /*53b0*/  IADD3 R8, P6, PT, R10, R37.reuse, RZ ;  /* 0x000000250a087210 */ /* 0x080fe40007fde0ff */
[----:B0-----:R-:W-:Y:S01]  /*53c0*/  LEA.HI.X.SX32 R35, R0, UR9, 0x1, P1 ;  /* 0x0000000900237c11 */ /* 0x001fe200088f0eff */
[----:B------:R-:W-:Y:S01]  /*53d0*/  IMAD R0, R39, 0x2, R10 ;  /* 0x0000000227007824 */ /* 0x000fe200078e020a */
[----:B------:R-:W-:-:S03]  /*53e0*/  IADD3 R2, P1, PT, R9, R37, RZ ;  /* 0x0000002509027210 */ /* 0x000fc60007f3e0ff */
[----:B------:R-:W-:Y:S01]  /*53f0*/  IMAD R13, R39, 0x2, R0 ;  /* 0x00000002270d7824 */ /* 0x000fe200078e0200 */
[-C--:B------:R-:W-:Y:S02]  /*5400*/  LEA.HI.X.SX32 R3, R9, R35.reuse, 0x1, P1 ;  /* 0x0000002309037211 */ /* 0x080fe400008f0eff */
[----:B------:R-:W-:Y:S02]  /*5410*/  LEA.HI.X.SX32 R9, R10, R35, 0x1, P6 ;  /* 0x000000230a097211 */ /* 0x000fe400030f0eff */
[----:B------:R-:W-:Y:S01]  /*5420*/  IADD3 R10, P6, PT, R0, R37, RZ ;  /* 0x00000025000a7210 */ /* 0x000fe20007fde0ff */
[----:B------:R-:W0:Y:S01]  /*5430*/  LDSM.16.M88.4 R4, [R4] ;  /* 0x000000000404783b */ /* 0x000e220000000200 */
[----:B------:R-:W-:Y:S02]  /*5440*/  ISETP.LT.AND P1, PT, R22, UR11, !P0 ;  /* 0x0000000b16007c0c */ /* 0x000fe4000c721270 */
[----:B------:R-:W-:Y:S01]  /*5450*/  LEA.HI.X.SX32 R11, R0, R35, 0x1, P6 ;  /* 0x00000023000b7211 */ /* 0x000fe200030f0eff */
[----:B------:R-:W-:Y:S01]  /*5460*/  IMAD R0, R39, 0x2, R13 ;  /* 0x0000000227007824 */ /* 0x000fe200078e020d */
[----:B------:R-:W-:-:S04]  /*5470*/  IADD3 R12, P6, PT, R13, R37, RZ ;  /* 0x000000250d0c7210 */ /* 0x000fc80007fde0ff */
[----:B------:R-:W-:Y:S02]  /*5480*/  LEA.HI.X.SX32 R13, R13, R35, 0x1, P6 ;  /* 0x000000230d0d7211 */ /* 0x000fe400030f0eff */
[C---:B0-----:R-:W-:Y:S02]  /*5490*/  PRMT R15, R4.reuse, 0x7770, RZ ;  /* 0x00007770040f7816 */ /* 0x041fe400000000ff */
[C---:B------:R-:W-:Y:S02]  /*54a0*/  PRMT R17, R4.reuse, 0x7771, RZ ;  /* 0x0000777104117816 */ /* 0x040fe400000000ff */
[----:B------:R-:W-:Y:S01]  /*54b0*/  PRMT R19, R4, 0x7772, RZ ;  /* 0x0000777204137816 */ /* 0x000fe200000000ff */
[----:B------:R0:W-:Y:S01]  /*54c0*/  @P5 STG.E.U8 desc[UR26][R2.64], R15 ;  /* 0x0000000f02005986 */ /* 0x0001e2000c10111a */
[----:B------:R-:W-:Y:S02]  /*54d0*/  ISETP.LT.AND P5, PT, R23, UR11, !P0 ;  /* 0x0000000b17007c0c */ /* 0x000fe4000c7a1270 */
[----:B------:R-:W-:Y:S01]  /*54e0*/  PRMT R21, R6, 0x7771, RZ ;  /* 0x0000777106157816 */ /* 0x000fe200000000ff */
[----:B------:R1:W-:Y:S01]  /*54f0*/  @P4 STG.E.U8 desc[UR26][R8.64], R17 ;  /* 0x0000001108004986 */ /* 0x0003e2000c10111a */
[----:B------:R-:W-:-:S02]  /*5500*/  ISETP.LT.AND P4, PT, R24, UR11, !P0 ;  /* 0x0000000b18007c0c */ /* 0x000fc4000c781270 */
[----:B------:R-:W-:Y:S01]  /*5510*/  PRMT R23, R7, 0x7771, RZ ;  /* 0x0000777107177816 */ /* 0x000fe200000000ff */
[----:B------:R2:W-:Y:S01]  /*5520*/  @P3 STG.E.U8 desc[UR26][R10.64], R19 ;  /* 0x000000130a003986 */ /* 0x0005e2000c10111a */
[----:B------:R-:W-:Y:S02]  /*5530*/  ISETP.LT.AND P3, PT, R25, UR11, !P0 ;  /* 0x0000000b19007c0c */ /* 0x000fe4000c761270 */
[----:B------:R-:W-:Y:S02]  /*5540*/  PRMT R25, R7, 0x7772, RZ ;  /* 0x0000777207197816 */ /* 0x000fe400000000ff */
[----:B0-----:R-:W-:Y:S01]  /*5550*/  PRMT R15, R4, 0x7773, RZ ;  /* 0x00007773040f7816 */ /* 0x001fe200000000ff */
[----:B------:R-:W-:Y:S01]  /*5560*/  IMAD R4, R39, 0x2, R0 ;  /* 0x0000000227047824 */ /* 0x000fe200078e0200 */
[C---:B------:R-:W-:Y:S02]  /*5570*/  IADD3 R2, P6, PT, R0.reuse, R37, RZ ;  /* 0x0000002500027210 */ /* 0x040fe40007fde0ff */
[----:B-1----:R-:W-:Y:S01]  /*5580*/  PRMT R17, R5, 0x7770, RZ ;  /* 0x0000777005117816 */ /* 0x002fe200000000ff */
[----:B------:R0:W-:Y:S01]  /*5590*/  @P2 STG.E.U8 desc[UR26][R12.64], R15 ;  /* 0x0000000f0c002986 */ /* 0x0001e2000c10111a */
[----:B------:R-:W-:Y:S01]  /*55a0*/  LEA.HI.X.SX32 R3, R0, R35, 0x1, P6 ;  /* 0x0000002300037211 */ /* 0x000fe200030f0eff */
[----:B------:R-:W-:Y:S01]  /*55b0*/  IMAD R0, R39, 0x2, R4 ;  /* 0x0000000227007824 */ /* 0x000fe200078e0204 */
[----:B------:R-:W-:-:S02]  /*55c0*/  IADD3 R8, P6, PT, R4, R37, RZ ;  /* 0x0000002504087210 */ /* 0x000fc40007fde0ff */
[----:B--2---:R-:W-:Y:S01]  /*55d0*/  PRMT R19, R5, 0x7771, RZ ;  /* 0x0000777105137816 */ /* 0x004fe200000000ff */
[----:B------:R1:W-:Y:S01]  /*55e0*/  @P1 STG.E.U8 desc[UR26][R2.64], R17 ;  /* 0x0000001102001986 */ /* 0x0003e2000c10111a */
[----:B------:R-:W-:Y:S01]  /*55f0*/  LEA.HI.X.SX32 R9, R4, R35, 0x1, P6 ;  /* 0x0000002304097211 */ /* 0x000fe200030f0eff */
[C---:B------:R-:W-:Y:S01]  /*5600*/  IMAD R4, R39.reuse, 0x2, R0 ;  /* 0x0000000227047824 */ /* 0x040fe200078e0200 */
[----:B------:R-:W-:Y:S02]  /*5610*/  IADD3 R10, P6, PT, R0, R37, RZ ;  /* 0x00000025000a7210 */ /* 0x000fe40007fde0ff */
[----:B------:R-:W-:Y:S01]  /*5620*/  ISETP.LT.AND P2, PT, R26, UR11, !P0 ;  /* 0x0000000b1a007c0c */ /* 0x000fe2000c741270 */
[----:B------:R2:W-:Y:S01]  /*5630*/  @P5 STG.E.U8 desc[UR26][R8.64], R19 ;  /* 0x0000001308005986 */ /* 0x0005e2000c10111a */
[----:B------:R-:W-:Y:S01]  /*5640*/  LEA.HI.X.SX32 R11, R0, R35, 0x1, P6 ;  /* 0x00000023000b7211 */ /* 0x000fe200030f0eff */
[----:B------:R-:W-:Y:S01]  /*5650*/  IMAD R0, R39, 0x2, R4 ;  /* 0x0000000227007824 */ /* 0x000fe200078e0204 */
[----:B0-----:R-:W-:-:S02]  /*5660*/  IADD3 R12, P6, PT, R4, R37, RZ ;  /* 0x00000025040c7210 */ /* 0x001fc40007fde0ff */
[C---:B------:R-:W-:Y:S02]  /*5670*/  PRMT R15, R5.reuse, 0x7772, RZ ;  /* 0x00007772050f7816 */ /* 0x040fe400000000ff */
[----:B------:R-:W-:Y:S02]  /*5680*/  LEA.HI.X.SX32 R13, R4, R35, 0x1, P6 ;  /* 0x00000023040d7211 */ /* 0x000fe400030f0eff */
[----:B-1----:R-:W-:Y:S01]  /*5690*/  PRMT R17, R5, 0x7773, RZ ;  /* 0x0000777305117816 */ /* 0x002fe200000000ff */
[----:B------:R-:W-:Y:S01]  /*56a0*/  IMAD R5, R39, 0x2, R0 ;  /* 0x0000000227057824 */ /* 0x000fe200078e0200 */
[C---:B------:R-:W-:Y:S01]  /*56b0*/  IADD3 R2, P6, PT, R0.reuse, R37, RZ ;  /* 0x0000002500027210 */ /* 0x040fe20007fde0ff */
[----:B------:R0:W-:Y:S01]  /*56c0*/  @P4 STG.E.U8 desc[UR26][R10.64], R15 ;  /* 0x0000000f0a004986 */ /* 0x0001e2000c10111a */
[----:B------:R-:W-:Y:S02]  /*56d0*/  ISETP.LT.AND P1, PT, R29, UR11, !P0 ;  /* 0x0000000b1d007c0c */ /* 0x000fe4000c721270 */
[----:B------:R-:W-:Y:S01]  /*56e0*/  LEA.HI.X.SX32 R3, R0, R35, 0x1, P6 ;  /* 0x0000002300037211 */ /* 0x000fe200030f0eff */
[----:B------:R-:W-:Y:S01]  /*56f0*/  IMAD R0, R39, 0x2, R5 ;  /* 0x0000000227007824 */ /* 0x000fe200078e0205 */
[----:B------:R-:W-:Y:S01]  /*5700*/  IADD3 R4, P6, PT, R5, R37, RZ ;  /* 0x0000002505047210 */ /* 0x000fe20007fde0ff */
[----:B------:R1:W-:Y:S01]  /*5710*/  @P3 STG.E.U8 desc[UR26][R12.64], R17 ;  /* 0x000000110c003986 */ /* 0x0003e2000c10111a */
[----:B--2---:R-:W-:-:S02]  /*5720*/  PRMT R19, R6, 0x7770, RZ ;  /* 0x0000777006137816 */ /* 0x004fc400000000ff */
[----:B------:R-:W-:Y:S02]  /*5730*/  LEA.HI.X.SX32 R5, R5, R35, 0x1, P6 ;  /* 0x0000002305057211 */ /* 0x000fe400030f0eff */
[----:B------:R-:W-:Y:S01]  /*5740*/  IADD3 R8, P6, PT, R0, R37, RZ ;  /* 0x0000002500087210 */ /* 0x000fe20007fde0ff */
[C---:B0-----:R-:W-:Y:S01]  /*5750*/  IMAD R11, R39.reuse, 0x2, R0 ;  /* 0x00000002270b7824 */ /* 0x041fe200078e0200 */
[----:B------:R0:W-:Y:S01]  /*5760*/  @P2 STG.E.U8 desc[UR26][R2.64], R19 ;  /* 0x0000001302002986 */ /* 0x0001e2000c10111a */
[----:B------:R-:W-:Y:S02]  /*5770*/  ISETP.LT.AND P5, PT, R30, UR11, !P0 ;  /* 0x0000000b1e007c0c */ /* 0x000fe4000c7a1270 */
[----:B------:R-:W-:Y:S01]  /*5780*/  LEA.HI.X.SX32 R9, R0, R35, 0x1, P6 ;  /* 0x0000002300097211 */ /* 0x000fe200030f0eff */
[----:B------:R2:W-:Y:S01]  /*5790*/  @P1 STG.E.U8 desc[UR26][R4.64], R21 ;  /* 0x0000001504001986 */ /* 0x0005e2000c10111a */
[----:B-1----:R-:W-:Y:S01]  /*57a0*/  IMAD R13, R39, 0x2, R11 ;  /* 0x00000002270d7824 */ /* 0x002fe200078e020b */
[----:B------:R-:W-:-:S02]  /*57b0*/  IADD3 R10, P1, PT, R11, R37, RZ ;  /* 0x000000250b0a7210 */ /* 0x000fc40007f3e0ff */
[----:B------:R-:W-:Y:S01]  /*57c0*/  ISETP.LT.AND P4, PT, R31, UR11, !P0 ;  /* 0x0000000b1f007c0c */ /* 0x000fe2000c781270 */
[----:B------:R-:W-:Y:S01]  /*57d0*/  IMAD R15, R39, 0x2, R13 ;  /* 0x00000002270f7824 */ /* 0x000fe200078e020d */
[----:B------:R-:W-:Y:S02]  /*57e0*/  LEA.HI.X.SX32 R11, R11, R35, 0x1, P1 ;  /* 0x000000230b0b7211 */ /* 0x000fe400008f0eff */
[-C--:B0-----:R-:W-:Y:S01]  /*57f0*/  IADD3 R2, P6, PT, R13, R37.reuse, RZ ;  /* 0x000000250d027210 */ /* 0x081fe20007fde0ff */
[----:B------:R-:W-:Y:S01]  /*5800*/  IMAD R0, R39, 0x2, R15 ;  /* 0x0000000227007824 */ /* 0x000fe200078e020f */
[----:B------:R-:W-:Y:S02]  /*5810*/  IADD3 R12, P1, PT, R15, R37, RZ ;  /* 0x000000250f0c7210 */ /* 0x000fe40007f3e0ff */
[----:B------:R-:W-:Y:S01]  /*5820*/  ISETP.LT.AND P3, PT, R32, UR11, !P0 ;  /* 0x0000000b20007c0c */ /* 0x000fe2000c761270 */
[----:B------:R-:W-:Y:S01]  /*5830*/  IMAD R16, R39, 0x2, R0 ;  /* 0x0000000227107824 */ /* 0x000fe200078e0200 */
[----:B------:R-:W-:-:S02]  /*5840*/  LEA.HI.X.SX32 R3, R13, R35, 0x1, P6 ;  /* 0x000000230d037211 */ /* 0x000fc400030f0eff */
[----:B------:R-:W-:Y:S02]  /*5850*/  ISETP.LT.AND P2, PT, R33, UR11, !P0 ;  /* 0x0000000b21007c0c */ /* 0x000fe4000c741270 */
[----:B------:R-:W-:Y:S02]  /*5860*/  LEA.HI.X.SX32 R13, R15, R35, 0x1, P1 ;  /* 0x000000230f0d7211 */ /* 0x000fe400008f0eff */
[----:B------:R-:W-:Y:S02]  /*5870*/  IADD3 R14, P6, PT, R0, R37, RZ ;  /* 0x00000025000e7210 */ /* 0x000fe40007fde0ff */
[----:B------:R-:W-:Y:S02]  /*5880*/  ISETP.LT.AND P1, PT, R34, UR11, !P0 ;  /* 0x0000000b22007c0c */ /* 0x000fe4000c721270 */
[----:B------:R-:W-:Y:S02]  /*5890*/  ISETP.LT.AND P0, PT, R27, UR11, !P0 ;  /* 0x0000000b1b007c0c */ /* 0x000fe4000c701270 */
[----:B------:R-:W-:-:S02]  /*58a0*/  LEA.HI.X.SX32 R15, R0, R35, 0x1, P6 ;  /* 0x00000023000f7211 */ /* 0x000fc400030f0eff */
[----:B------:R-:W-:Y:S02]  /*58b0*/  PRMT R17, R6, 0x7772, RZ ;  /* 0x0000777206117816 */ /* 0x000fe400000000ff */
[----:B--2---:R-:W-:Y:S02]  /*58c0*/  IADD3 R4, P6, PT, R16, R37, RZ ;  /* 0x0000002510047210 */ /* 0x004fe40007fde0ff */
[----:B------:R-:W-:Y:S01]  /*58d0*/  PRMT R19, R6, 0x7773, RZ ;  /* 0x0000777306137816 */ /* 0x000fe200000000ff */
[----:B------:R0:W-:Y:S01]  /*58e0*/  @P5 STG.E.U8 desc[UR26][R8.64], R17 ;  /* 0x0000001108005986 */ /* 0x0001e2000c10111a */
[C---:B------:R-:W-:Y:S02]  /*58f0*/  PRMT R21, R7.reuse, 0x7770, RZ ;  /* 0x0000777007157816 */ /* 0x040fe400000000ff */
[----:B------:R-:W-:Y:S01]  /*5900*/  PRMT R7, R7, 0x7773, RZ ;  /* 0x0000777307077816 */ /* 0x000fe200000000ff */
[----:B------:R0:W-:Y:S01]  /*5910*/  @P4 STG.E.U8 desc[UR26][R10.64], R19 ;  /* 0x000000130a004986 */ /* 0x0001e2000c10111a */
[----:B------:R-:W-:-:S03]  /*5920*/  LEA.HI.X.SX32 R5, R16, R35, 0x1, P6 ;  /* 0x0000002310057211 */ /* 0x000fc600030f0eff */
[----:B------:R0:W-:Y:S04]  /*5930*/  @P3 STG.E.U8 desc[UR26][R2.64], R21 ;  /* 0x0000001502003986 */ /* 0x0001e8000c10111a */
[----:B------:R0:W-:Y:S04]  /*5940*/  @P2 STG.E.U8 desc[UR26][R12.64], R23 ;  /* 0x000000170c002986 */ /* 0x0001e8000c10111a */
[----:B------:R0:W-:Y:S04]  /*5950*/  @P1 STG.E.U8 desc[UR26][R14.64], R25 ;  /* 0x000000190e001986 */ /* 0x0001e8000c10111a */
[----:B------:R0:W-:Y:S01]  /*5960*/  @P0 STG.E.U8 desc[UR26][R4.64], R7 ;  /* 0x0000000704000986 */ /* 0x0001e2000c10111a */
[----:B------:R-:W-:Y:S06]  /*5970*/  BAR.SYNC.DEFER_BLOCKING 0x0 ;  /* 0x0000000000007b1d */ /* 0x000fec0000010000 */
[----:B------:R-:W-:Y:S05]  /*5980*/  BRA.U UP0, `(.L_x_13) ;  /* 0x00000001009c7547 */ /* 0x000fea000b800000 */
[----:B------:R-:W1:Y:S01]  /*5990*/  S2UR UR5, SR_CgaCtaId ;  /* 0x00000000000579c3 */ /* 0x000e620000008800 */
[----:B------:R-:W-:Y:S01]  /*59a0*/  NOP ;  /* 0x0000000000007918 */ /* 0x000fe20000000000 */
[----:B------:R-:W-:Y:S01]  /*59b0*/  UMOV UR4, 0x50 ;  /* 0x0000005000047882 */ /* 0x000fe20000000000 */
[----:B------:R-:W-:Y:S02]  /*59c0*/  IMAD.U32 R0, RZ, RZ, UR12 ;  /* 0x0000000cff007e24 */ /* 0x000fe4000f8e00ff */
[----:B0-----:R-:W-:-:S03]  /*59d0*/  IMAD.MOV.U32 R3, RZ, RZ, 0x1 ;  /* 0x00000001ff037424 */ /* 0x001fc600078e00ff */
[----:B------:R-:W-:-:S04]  /*59e0*/  LOP3.LUT R0, R0, 0xffff, RZ, 0xc0, !PT ;  /* 0x0000ffff00007812 */ /* 0x000fc800078ec0ff */
[----:B------:R-:W-:-:S05]  /*59f0*/  SHF.R.U32.HI R0, RZ, 0x5, R0 ;  /* 0x00000005ff007819 */ /* 0x000fca0000011600 */
[----:B------:R-:W-:Y:S01]  /*5a00*/  VIADD R2, R0, 0x10 ;  /* 0x0000001000027836 */ /* 0x000fe20000000000 */
[----:B------:R-:W-:Y:S01]  /*5a10*/  SHF.L.U32 R0, R3, R0, RZ ;  /* 0x0000000003007219 */ /* 0x000fe200000006ff */
[----:B-1----:R-:W-:-:S03]  /*5a20*/  ULEA UR6, UR5, UR4, 0x18 ;  /* 0x0000000405067291 */ /* 0x002fc6000f8ec0ff */
[----:B------:R-:W-:-:S04]  /*5a30*/  SHF.L.U32 R3, R3, R2, RZ ;  /* 0x0000000203037219 */ /* 0x000fc800000006ff */
[----:B------:R-:W-:Y:S02]  /*5a40*/  LOP3.LUT R0, R3, R0, RZ, 0xfc, !PT ;  /* 0x0000000003007212 */ /* 0x000fe400078efcff */
[----:B------:R-:W0:Y:S02]  /*5a50*/  LDS R5, [UR6] ;  /* 0x00000006ff057984 */ /* 0x000e240008000800 */
[C---:B------:R-:W-:Y:S02]  /*5a60*/  LOP3.LUT R2, R0.reuse, 0xffff, RZ, 0xc0, !PT ;  /* 0x0000ffff00027812 */ /* 0x040fe400078ec0ff */
[----:B0-----:R-:W-:-:S04]  /*5a70*/  LOP3.LUT R3, R0, 0xffff, R5, 0x80, !PT ;  /* 0x0000ffff00037812 */ /* 0x001fc800078e8005 */
[----:B------:R-:W-:-:S13]  /*5a80*/  ISETP.NE.AND P0, PT, R3, R2, PT ;  /* 0x000000020300720c */ /* 0x000fda0003f05270 */
[----:B------:R-:W-:Y:S05]  /*5a90*/  @P0 BRA `(.L_x_14) ;  /* 0x0000000000500947 */ /* 0x000fea0003800000 */
[----:B------:R-:W-:Y:S02]  /*5aa0*/  SHF.R.U32.HI R5, RZ, 0x10, R5 ;  /* 0x00000010ff057819 */ /* 0x000fe40000011605 */
[----:B------:R-:W-:-:S04]  /*5ab0*/  SHF.R.U32.HI R2, RZ, 0x10, R0 ;  /* 0x00000010ff027819 */ /* 0x000fc80000011600 */
[----:B------:R-:W-:-:S04]  /*5ac0*/  LOP3.LUT R5, R5, R2, RZ, 0xc0, !PT ;  /* 0x0000000205057212 */ /* 0x000fc800078ec0ff */
[----:B------:R-:W-:-:S13]  /*5ad0*/  ISETP.NE.AND P0, PT, R5, R2, PT ;  /* 0x000000020500720c */ /* 0x000fda0003f05270 */
[----:B------:R-:W-:Y:S05]  /*5ae0*/  @P0 BRA `(.L_x_15) ;  /* 0x0000000000300947 */ /* 0x000fea0003800000 */
[----:B------:R-:W-:Y:S01]  /*5af0*/  R2UR UR4, R0 ;  /* 0x00000000000472ca */ /* 0x000fe200000e0000 */
[----:B------:R-:W-:Y:S01]  /*5b00*/  VOTEU.ANY UR5, UPT, PT ;  /* 0x0000000000057886 */ /* 0x000fe200038e0100 */
[----:B------:R-:W0:Y:S01]  /*5b10*/  S2R R0, SR_LANEID ;  /* 0x0000000000007919 */ /* 0x000e220000000000 */
[----:B------:R-:W-:-:S10]  /*5b20*/  UFLO.U32 UR5, UR5 ;  /* 0x00000005000572bd */ /* 0x000fd400080e0000 */
[----:B------:R-:W-:-:S06]  /*5b30*/  ULOP3.LUT UR4, URZ, UR4, URZ, 0x33, !UPT ;  /* 0x00000004ff047292 */ /* 0x000fcc000f8e33ff */
[----:B------:R-:W-:-:S04]  /*5b40*/  IMAD.U32 R2, RZ, RZ, UR4 ;  /* 0x00000004ff027e24 */ /* 0x000fc8000f8e00ff */
[----:B------:R-:W1:Y:S02]  /*5b50*/  REDUX UR7, R2 ;  /* 0x00000000020773c4 */ /* 0x000e640000000000 */
[----:B------:R2:W-:Y:S01]  /*5b60*/  UTCATOMSWS.AND URZ, UR4 ;  /* 0x0000000400ff79e3 */ /* 0x0005e20008000000 */
[----:B0-----:R-:W-:Y:S01]  /*5b70*/  ISETP.EQ.U32.AND P0, PT, R0, UR5, PT ;  /* 0x0000000500007c0c */ /* 0x001fe2000bf02070 */
[----:B-1----:R-:W-:-:S12]  /*5b80*/  IMAD.U32 R0, RZ, RZ, UR7 ;  /* 0x00000007ff007e24 */ /* 0x002fd8000f8e00ff */
[----:B------:R2:W-:Y:S01]  /*5b90*/  @P0 ATOMS.AND RZ, [UR6], R0 ;  /* 0x00000000ffff098c */ /* 0x0005e2000a800006 */
[----:B------:R-:W-:Y:S05]  /*5ba0*/  BRA `(.L_x_13) ;  /* 0x0000000000147947 */ /* 0x000fea0003800000 */
.L_x_15:
[----:B------:R-:W-:-:S07]  /*5bb0*/  MOV R2, 0x5bd0 ;  /* 0x00005bd000027802 */ /* 0x000fce0000000f00 */
[----:B------:R-:W-:Y:S05]  /*5bc0*/  CALL.REL.NOINC `($__internal_0_$__cuda_sm10x_tcgen05_guardrail_trap_col_being_dealloced_not_returned_by_alloc) ;  /* 0x00000000002c7944 */ /* 0x000fea0003c00000 */
[----:B------:R-:W-:Y:S05]  /*5bd0*/  BRA `(.L_x_13) ;  /* 0x0000000000087947 */ /* 0x000fea0003800000 */
.L_x_14:
[----:B------:R-:W-:-:S07]  /*5be0*/  MOV R2, 0x5c00 ;  /* 0x00005c0000027802 */ /* 0x000fce0000000f00 */
[----:B------:R-:W-:Y:S05]  /*5bf0*/  CALL.REL.NOINC `($__internal_2_$__cuda_sm10x_tcgen05_guardrail_trap_unallocated_columns_being_dealloced) ;  /* 0x0000000000387944 */ /* 0x000fea0003c00000 */
.L_x_13:
[----:B------:R-:W-:Y:S01]  /*5c00*/  NOP ;  /* 0x0000000000007918 */ /* 0x000fe20000000000 */
[----:B--2---:R-:W-:Y:S05]  /*5c10*/  EXIT ;  /* 0x000000000000794d */ /* 0x004fea0003800000 */
.L_x_8:
[----:B------:R-:W0:Y:S02]  /*5c20*/  SYNCS.PHASECHK.TRANS64.TRYWAIT P2, [UR10], R86 ;  /* 0x00000056ff0075a7 */ /* 0x000e24000804110a */
[----:B0-----:R-:W-:Y:S05]  /*5c30*/  @!P2 BRA `(.L_x_8) ;  /* 0xfffffffc00f8a947 */ /* 0x001fea000383ffff */
[----:B------:R-:W-:Y:S05]  /*5c40*/  BRA `(.L_x_16) ;  /* 0xffffffe000647947 */ /* 0x000fea000383ffff */
.L_x_12:
[----:B------:R-:W1:Y:S02]  /*5c50*/  SYNCS.PHASECHK.TRANS64.TRYWAIT P0, [UR10], R4 ;  /* 0x00000004ff0075a7 */ /* 0x000e64000800110a */
[----:B-1----:R-:W-:Y:S05]  /*5c60*/  @!P0 BRA `(.L_x_12) ;  /* 0xfffffffc00f88947 */ /* 0x002fea000383ffff */
[----:B------:R-:W-:Y:S05]  /*5c70*/  BRA `(.L_x_11) ;  /* 0xfffffff000747947 */ /* 0x000fea000383ffff */
        .weak           $__internal_0_$__cuda_sm10x_tcgen05_guardrail_trap_col_being_dealloced_not_returned_by_alloc
        .type           $__internal_0_$__cuda_sm10x_tcgen05_guardrail_trap_col_being_dealloced_not_returned_by_alloc,@function
        .size           $__internal_0_$__cuda_sm10x_tcgen05_guardrail_trap_col_being_dealloced_not_returned_by_alloc,($__internal_1_$__cuda_sm10x_tcgen05_guardrail_trap_phase_invalid_during_alloc - $__internal_0_$__cuda_sm10x_tcgen05_guardrail_trap_col_being_dealloced_not_returned_by_alloc)
$__internal_0_$__cuda_sm10x_tcgen05_guardrail_trap_col_being_dealloced_not_returned_by_alloc:
[----:B------:R-:W-:Y:S05]  /*5c80*/  BPT.TRAP 0x1 ;  /* 0x000000040000795c */ /* 0x000fea0000300000 */
[----:B------:R-:W-:-:S04]  /*5c90*/  IMAD.MOV.U32 R3, RZ, RZ, 0x0 ;  /* 0x00000000ff037424 */ /* 0x000fc800078e00ff */
[----:B------:R-:W-:Y:S05]  /*5ca0*/  RET.REL.NODEC R2 `(matmul_kernel) ;  /* 0xffffffa002d47950 */ /* 0x000fea0003c3ffff */
        .weak           $__internal_1_$__cuda_sm10x_tcgen05_guardrail_trap_phase_invalid_during_alloc
        .type           $__internal_1_$__cuda_sm10x_tcgen05_guardrail_trap_phase_invalid_during_alloc,@function
        .size           $__internal_1_$__cuda_sm10x_tcgen05_guardrail_trap_phase_invalid_during_alloc,($__internal_2_$__cuda_sm10x_tcgen05_guardrail_trap_unallocated_columns_being_dealloced - $__internal_1_$__cuda_sm10x_tcgen05_guardrail_trap_phase_invalid_during_alloc)
$__internal_1_$__cuda_sm10x_tcgen05_guardrail_trap_phase_invalid_during_alloc:
[----:B------:R-:W-:Y:S05]  /*5cb0*/  BPT.TRAP 0x1 ;  /* 0x000000040000795c */ /* 0x000fea0000300000 */
[----:B------:R-:W-:-:S04]  /*5cc0*/  IMAD.MOV.U32 R3, RZ, RZ, 0x0 ;  /* 0x00000000ff037424 */ /* 0x000fc800078e00ff */
[----:B------:R-:W-:Y:S05]  /*5cd0*/  RET.REL.NODEC R2 `(matmul_kernel) ;  /* 0xffffffa002c87950 */ /* 0x000fea0003c3ffff */
        .weak           $__internal_2_$__cuda_sm10x_tcgen05_guardrail_trap_unallocated_columns_being_dealloced
        .type           $__internal_2_$__cuda_sm10x_tcgen05_guardrail_trap_unallocated_columns_being_dealloced,@function
        .size           $__internal_2_$__cuda_sm10x_tcgen05_guardrail_trap_unallocated_columns_being_dealloced,(.L_x_20 - $__internal_2_$__cuda_sm10x_tcgen05_guardrail_trap_unallocated_columns_being_dealloced)
$__internal_2_$__cuda_sm10x_tcgen05_guardrail_trap_unallocated_columns_being_dealloced:
[----:B------:R-:W-:Y:S05]  /*5ce0*/  BPT.TRAP 0x1 ;  /* 0x000000040000795c */ /* 0x000fea0000300000 */
[----:B------:R-:W-:-:S04]  /*5cf0*/  IMAD.MOV.U32 R3, RZ, RZ, 0x0 ;  /* 0x00000000ff037424 */ /* 0x000fc800078e00ff */
[----:B------:R-:W-:Y:S05]  /*5d00*/  RET.REL.NODEC R2 `(matmul_kernel) ;  /* 0xffffffa002bc7950 */ /* 0x000fea0003c3ffff */
.L_x_17:
[----:B------:R-:W-:-:S00]  /*5d10*/  BRA `(.L_x_17) ;  /* 0xfffffffc00fc7947 */ /* 0x000fc0000383ffff */
[----:B------:R-:W-:-:S00]  /*5d20*/  NOP ;  /* 0x0000000000007918 */ /* 0x000fc00000000000 */
        /* <DEDUP_REMOVED lines=13> */
.L_x_20:


//--------------------- .nv.shared.matmul_kernel  --------------------------
	.section	.nv.shared.matmul_kernel,"aw",@nobits
	.sectionflags	@""
	.align	16
	.zero		1024


//--------------------- .nv.shared.reserved.0     --------------------------
	.section	.nv.shared.reserved.0,"aw",@nobits
	.align	8
	.weak		__nv_reservedSMEM_offset_0_alias
	.size		__nv_reservedSMEM_offset_0_alias, 0, 64
	.other		__nv_reservedSMEM_offset_0_alias,@"STO_CUDA_RESERVED_SHARED STV_DEFAULT"
__nv_reservedSMEM_offset_0_alias:
	.zero		0
.nv.shared.reserved.0:
	.zero		64
	.weak		__nv_reservedSMEM_allocation_phase
	.type		__nv_reservedSMEM_allocation_phase,@object
	.size		__nv_reservedSMEM_allocation_phase,(.L_0 - __nv_reservedSMEM_allocation_phase)
__nv_reservedSMEM_allocation_phase:
	.zero		1
.L_0:
	.zero		7
	.weak		__nv_reservedSMEM_devtool_atexit_pc
	.type		__nv_reservedSMEM_devtool_atexit_pc,@object
	.size		__nv_reservedSMEM_devtool_atexit_pc,(__nv_reservedSMEM_allocation_mask - __nv_reservedSMEM_devtool_atexit_pc)
__nv_reservedSMEM_devtool_atexit_pc:
	.zero		8
	.weak		__nv_reservedSMEM_allocation_mask
	.type		__nv_reservedSMEM_allocation_mask,@object
	.size		__nv_reservedSMEM_allocation_mask,(.L_2 - __nv_reservedSMEM_allocation_mask)
__nv_reservedSMEM_allocation_mask:
	.zero		4
.L_2:


//--------------------- .nv.constant0.matmul_kernel --------------------------
	.section	.nv.constant0.matmul_kernel,"a",@progbits
	.sectionflags	@""
	.align	4
.nv.constant0.matmul_kernel:
	.zero		976


//--------------------- SYMBOLS --------------------------

	.type		.nv.reservedSmem.offset0,@object
	.size		.nv.reservedSmem.offset0,0x4
	.type		.nv.reservedSmem.cap,@object
	.size		.nv.reservedSmem.cap,0x4
